	.target	sm_90a

	.elftype	@"ET_EXEC"


//--------------------- .note.nv.tkinfo           --------------------------
	.section	.note.nv.tkinfo,"",@"SHT_NOTE"
	.sectionflags	@"SHF_NOTE_NV_TKINFO"
	.tkinfo
        /*0018*/ 	.word	0x00000002
        /*0030*/ 	.string	""
        /*0030*/ 	.string	"ptxas"
        /*0030*/ 	.string	"Cuda compilation tools, release 13.0, V13.0.88"
        /*0030*/ 	.string	"Build cuda_13.0.r13.0/compiler.36424714_0"
        /*0030*/ 	.string	"-arch sm_90a -m 64 "



//--------------------- .note.nv.cuinfo           --------------------------
	.section	.note.nv.cuinfo,"",@"SHT_NOTE"
	.sectionflags	@"SHF_NOTE_NV_CUINFO"
        /*0018*/ 	.short	0x0002
        /*001a*/ 	.short	0x005a
        /*001c*/ 	.short	0x0082
	.zero		2


//--------------------- .nv.info                  --------------------------
	.section	.nv.info,"",@"SHT_CUDA_INFO"
	.align	4


	//----- nvinfo : EIATTR_REGCOUNT
	.align		4
        /*0000*/ 	.byte	0x04, 0x2f
        /*0002*/ 	.short	(.L_15 - .L_14)
	.align		4
.L_14:
        /*0004*/ 	.word	index@(_ZN7cutlass13device_kernelINS_4gemm6kernel13GemmUniversalIN4cute5tupleIJiiiiEEENS1_10collective13CollectiveMmaINS1_34MainloopSm90TmaGmmaWarpSpecializedILi3ENS5_IJNS4_1CILi1EEESB_SB_EEENS1_35KernelTmaWarpSpecializedCooperativeEEENS5_IJNSA_ILi192EEENSA_ILi96EEENSA_ILi128EEEEEENS_6half_tENS5_IJlSB_lEEESJ_SK_NS4_8TiledMMAINS4_8MMA_AtomIJNS4_4SM904GMMA25MMA_64x96x16_F32F16F16_SSILNSO_5MajorE0ELSQ_0ELNSO_7ScaleInE1ELSR_1EEEEEENS4_6LayoutINS5_IJNSA_ILi2EEESB_SB_EEENS5_IJSB_NSA_ILi0EEESX_EEEEENS5_IJNS4_10UnderscoreES10_S10_EEEEENS4_13SM90_TMA_LOADENS4_14ComposedLayoutINS4_7SwizzleILi3ELi4ELi3EEENS4_18smem_ptr_flag_bitsILi16EEENSU_INS5_IJNSA_ILi8EEENSA_ILi64EEEEEENS5_IJS1A_SB_EEEEEEEvNS4_8identityES13_S1E_vS1F_EENS_8epilogue10collective6detail29Sm90TmaWarpSpecializedAdapterINS1I_15DefaultEpilogueISJ_SK_SK_NS1H_6thread17LinearCombinationISJ_Li1EffLNS1M_9ScaleType4KindE0ELNS_15FloatRoundStyleE2ESJ_EENS1_15EpilogueDefaultEEEEEvvEEEEvNT_6ParamsE)
        /*0008*/ 	.word	0x000000a8


	//----- nvinfo : EIATTR_FRAME_SIZE
	.align		4
.L_15:
        /*000c*/ 	.byte	0x04, 0x11
        /*000e*/ 	.short	(.L_17 - .L_16)
	.align		4
.L_16:
        /*0010*/ 	.word	index@(_ZN7cutlass13device_kernelINS_4gemm6kernel13GemmUniversalIN4cute5tupleIJiiiiEEENS1_10collective13CollectiveMmaINS1_34MainloopSm90TmaGmmaWarpSpecializedILi3ENS5_IJNS4_1CILi1EEESB_SB_EEENS1_35KernelTmaWarpSpecializedCooperativeEEENS5_IJNSA_ILi192EEENSA_ILi96EEENSA_ILi128EEEEEENS_6half_tENS5_IJlSB_lEEESJ_SK_NS4_8TiledMMAINS4_8MMA_AtomIJNS4_4SM904GMMA25MMA_64x96x16_F32F16F16_SSILNSO_5MajorE0ELSQ_0ELNSO_7ScaleInE1ELSR_1EEEEEENS4_6LayoutINS5_IJNSA_ILi2EEESB_SB_EEENS5_IJSB_NSA_ILi0EEESX_EEEEENS5_IJNS4_10UnderscoreES10_S10_EEEEENS4_13SM90_TMA_LOADENS4_14ComposedLayoutINS4_7SwizzleILi3ELi4ELi3EEENS4_18smem_ptr_flag_bitsILi16EEENSU_INS5_IJNSA_ILi8EEENSA_ILi64EEEEEENS5_IJS1A_SB_EEEEEEEvNS4_8identityES13_S1E_vS1F_EENS_8epilogue10collective6detail29Sm90TmaWarpSpecializedAdapterINS1I_15DefaultEpilogueISJ_SK_SK_NS1H_6thread17LinearCombinationISJ_Li1EffLNS1M_9ScaleType4KindE0ELNS_15FloatRoundStyleE2ESJ_EENS1_15EpilogueDefaultEEEEEvvEEEEvNT_6ParamsE)
        /*0014*/ 	.word	0x00000000


	//----- nvinfo : EIATTR_MIN_STACK_SIZE
	.align		4
.L_17:
        /*0018*/ 	.byte	0x04, 0x12
        /*001a*/ 	.short	(.L_19 - .L_18)
	.align		4
.L_18:
        /*001c*/ 	.word	index@(_ZN7cutlass13device_kernelINS_4gemm6kernel13GemmUniversalIN4cute5tupleIJiiiiEEENS1_10collective13CollectiveMmaINS1_34MainloopSm90TmaGmmaWarpSpecializedILi3ENS5_IJNS4_1CILi1EEESB_SB_EEENS1_35KernelTmaWarpSpecializedCooperativeEEENS5_IJNSA_ILi192EEENSA_ILi96EEENSA_ILi128EEEEEENS_6half_tENS5_IJlSB_lEEESJ_SK_NS4_8TiledMMAINS4_8MMA_AtomIJNS4_4SM904GMMA25MMA_64x96x16_F32F16F16_SSILNSO_5MajorE0ELSQ_0ELNSO_7ScaleInE1ELSR_1EEEEEENS4_6LayoutINS5_IJNSA_ILi2EEESB_SB_EEENS5_IJSB_NSA_ILi0EEESX_EEEEENS5_IJNS4_10UnderscoreES10_S10_EEEEENS4_13SM90_TMA_LOADENS4_14ComposedLayoutINS4_7SwizzleILi3ELi4ELi3EEENS4_18smem_ptr_flag_bitsILi16EEENSU_INS5_IJNSA_ILi8EEENSA_ILi64EEEEEENS5_IJS1A_SB_EEEEEEEvNS4_8identityES13_S1E_vS1F_EENS_8epilogue10collective6detail29Sm90TmaWarpSpecializedAdapterINS1I_15DefaultEpilogueISJ_SK_SK_NS1H_6thread17LinearCombinationISJ_Li1EffLNS1M_9ScaleType4KindE0ELNS_15FloatRoundStyleE2ESJ_EENS1_15EpilogueDefaultEEEEEvvEEEEvNT_6ParamsE)
        /*0020*/ 	.word	0x00000000
.L_19:


//--------------------- .nv.compat                --------------------------
	.section	.nv.compat,"",@"SHT_CUDA_COMPAT_INFO"
	.align	4
        /*0000*/ 	.byte	0x02, 0x09, 0x01, 0x00, 0x02, 0x02, 0x04, 0x00, 0x02, 0x05, 0x05, 0x00, 0x03, 0x07, 0x01, 0x01
        /*0010*/ 	.byte	0x02, 0x03, 0x01, 0x00, 0x02, 0x06, 0x01, 0x00, 0x04, 0x0b, 0x08, 0x00, 0x00, 0x00, 0x00, 0x00
        /*0020*/ 	.byte	0x00, 0x00, 0x00, 0x00


//--------------------- .nv.info._ZN7cutlass13device_kernelINS_4gemm6kernel13GemmUniversalIN4cute5tupleIJiiiiEEENS1_10collective13CollectiveMmaINS1_34MainloopSm90TmaGmmaWarpSpecializedILi3ENS5_IJNS4_1CILi1EEESB_SB_EEENS1_35KernelTmaWarpSpecializedCooperativeEEENS5_IJNSA_ILi192EEENSA_ILi96EEENSA_ILi128EEEEEENS_6half_tENS5_IJlSB_lEEESJ_SK_NS4_8TiledMMAINS4_8MMA_AtomIJNS4_4SM904GMMA25MMA_64x96x16_F32F16F16_SSILNSO_5MajorE0ELSQ_0ELNSO_7ScaleInE1ELSR_1EEEEEENS4_6LayoutINS5_IJNSA_ILi2EEESB_SB_EEENS5_IJSB_NSA_ILi0EEESX_EEEEENS5_IJNS4_10UnderscoreES10_S10_EEEEENS4_13SM90_TMA_LOADENS4_14ComposedLayoutINS4_7SwizzleILi3ELi4ELi3EEENS4_18smem_ptr_flag_bitsILi16EEENSU_INS5_IJNSA_ILi8EEENSA_ILi64EEEEEENS5_IJS1A_SB_EEEEEEEvNS4_8identityES13_S1E_vS1F_EENS_8epilogue10collective6detail29Sm90TmaWarpSpecializedAdapterINS1I_15DefaultEpilogueISJ_SK_SK_NS1H_6thread17LinearCombinationISJ_Li1EffLNS1M_9ScaleType4KindE0ELNS_15FloatRoundStyleE2ESJ_EENS1_15EpilogueDefaultEEEEEvvEEEEvNT_6ParamsE --------------------------
	.section	.nv.info._ZN7cutlass13device_kernelINS_4gemm6kernel13GemmUniversalIN4cute5tupleIJiiiiEEENS1_10collective13CollectiveMmaINS1_34MainloopSm90TmaGmmaWarpSpecializedILi3ENS5_IJNS4_1CILi1EEESB_SB_EEENS1_35KernelTmaWarpSpecializedCooperativeEEENS5_IJNSA_ILi192EEENSA_ILi96EEENSA_ILi128EEEEEENS_6half_tENS5_IJlSB_lEEESJ_SK_NS4_8TiledMMAINS4_8MMA_AtomIJNS4_4SM904GMMA25MMA_64x96x16_F32F16F16_SSILNSO_5MajorE0ELSQ_0ELNSO_7ScaleInE1ELSR_1EEEEEENS4_6LayoutINS5_IJNSA_ILi2EEESB_SB_EEENS5_IJSB_NSA_ILi0EEESX_EEEEENS5_IJNS4_10UnderscoreES10_S10_EEEEENS4_13SM90_TMA_LOADENS4_14ComposedLayoutINS4_7SwizzleILi3ELi4ELi3EEENS4_18smem_ptr_flag_bitsILi16EEENSU_INS5_IJNSA_ILi8EEENSA_ILi64EEEEEENS5_IJS1A_SB_EEEEEEEvNS4_8identityES13_S1E_vS1F_EENS_8epilogue10collective6detail29Sm90TmaWarpSpecializedAdapterINS1I_15DefaultEpilogueISJ_SK_SK_NS1H_6thread17LinearCombinationISJ_Li1EffLNS1M_9ScaleType4KindE0ELNS_15FloatRoundStyleE2ESJ_EENS1_15EpilogueDefaultEEEEEvvEEEEvNT_6ParamsE,"",@"SHT_CUDA_INFO"
	.sectionflags	@""
	.align	4


	//----- nvinfo : EIATTR_CUDA_API_VERSION
	.align		4
        /*0000*/ 	.byte	0x04, 0x37
        /*0002*/ 	.short	(.L_21 - .L_20)
.L_20:
        /*0004*/ 	.word	0x00000082


	//----- nvinfo : EIATTR_KPARAM_INFO
	.align		4
.L_21:
        /*0008*/ 	.byte	0x04, 0x17
        /*000a*/ 	.short	(.L_23 - .L_22)
.L_22:
        /*000c*/ 	.word	0x00000000
        /*0010*/ 	.short	0x0000
        /*0012*/ 	.short	0x0070
        /*0014*/ 	.byte	0x00, 0xf0, 0x01, 0x10


	//----- nvinfo : EIATTR_SPARSE_MMA_MASK
	.align		4
.L_23:
        /*0018*/ 	.byte	0x03, 0x50
        /*001a*/ 	.short	0x0000


	//----- nvinfo : EIATTR_MAXREG_COUNT
	.align		4
        /*001c*/ 	.byte	0x03, 0x1b
        /*001e*/ 	.short	0x00a8


	//----- nvinfo : EIATTR_NUM_BARRIERS
	.align		4
        /*0020*/ 	.byte	0x02, 0x4c
        /*0022*/ 	.byte	0x01
	.zero		1


	//----- nvinfo : EIATTR_EXTERNS
	.align		4
        /*0024*/ 	.byte	0x04, 0x0f
        /*0026*/ 	.short	(.L_25 - .L_24)


	//   ....[0]....
	.align		4
.L_24:
        /*0028*/ 	.word	index@(__assertfail)


	//----- nvinfo : EIATTR_MERCURY_ISA_VERSION
	.align		4
.L_25:
        /*002c*/ 	.byte	0x03, 0x5f
        /*002e*/ 	.short	0x0101


	//----- nvinfo : EIATTR_INT_WARP_WIDE_INSTR_OFFSETS
	.align		4
        /*0030*/ 	.byte	0x04, 0x31
        /*0032*/ 	.short	(.L_27 - .L_26)


	//   ....[0]....
.L_26:
        /*0034*/ 	.word	0x000003d0


	//   ....[1]....
        /*0038*/ 	.word	0x000003e0


	//   ....[2]....
        /*003c*/ 	.word	0x000004a0


	//----- nvinfo : EIATTR_COOP_GROUP_MASK_REGIDS
	.align		4
.L_27:
        /*0040*/ 	.byte	0x04, 0x29
        /*0042*/ 	.short	(.L_29 - .L_28)


	//   ....[0]....
.L_28:
        /*0044*/ 	.word	0xffffffff


	//   ....[1]....
        /*0048*/ 	.word	0xffffffff


	//   ....[2]....
        /*004c*/ 	.word	0xffffffff


	//   ....[3]....
        /*0050*/ 	.word	0xffffffff


	//   ....[4]....
        /*0054*/ 	.word	0xffffffff


	//----- nvinfo : EIATTR_COOP_GROUP_INSTR_OFFSETS
	.align		4
.L_29:
        /*0058*/ 	.byte	0x04, 0x28
        /*005a*/ 	.short	(.L_31 - .L_30)


	//   ....[0]....
.L_30:
        /*005c*/ 	.word	0x00000060


	//   ....[1]....
        /*0060*/ 	.word	0x00000070


	//   ....[2]....
        /*0064*/ 	.word	0x00000130


	//   ....[3]....
        /*0068*/ 	.word	0x000002a0


	//   ....[4]....
        /*006c*/ 	.word	0x000011b0


	//----- nvinfo : EIATTR_REG_RECONFIG
	.align		4
.L_31:
        /*0070*/ 	.byte	0x01, 0x54
	.zero		2


	//----- nvinfo : EIATTR_SYSCALL_OFFSETS
	.align		4
        /*0074*/ 	.byte	0x04, 0x46
        /*0076*/ 	.short	(.L_33 - .L_32)


	//   ....[0]....
.L_32:
        /*0078*/ 	.word	0x000013a0


	//----- nvinfo : EIATTR_MBARRIER_INSTR_OFFSETS
	.align		4
.L_33:
        /*007c*/ 	.byte	0x04, 0x39
        /*007e*/ 	.short	(.L_35 - .L_34)


	//   ....[0]....
.L_34:
        /*0080*/ 	.word	0x00000230
        /*0084*/ 	.word	0x000000ff
        /*0088*/ 	.word	0x00000000
        /*008c*/ 	.short	0x0100
        /*008e*/ 	.byte	0x08
	.zero		1


	//   ....[1]....
        /*0090*/ 	.word	0x00000240
        /*0094*/ 	.word	0x000000ff
        /*0098*/ 	.word	0x00000018
        /*009c*/ 	.short	0x0100
        /*009e*/ 	.byte	0x08
	.zero		1


	//   ....[2]....
        /*00a0*/ 	.word	0x00000250
        /*00a4*/ 	.word	0x000000ff
        /*00a8*/ 	.word	0x00000008
        /*00ac*/ 	.short	0x0100
        /*00ae*/ 	.byte	0x08
	.zero		1


	//   ....[3]....
        /*00b0*/ 	.word	0x00000260
        /*00b4*/ 	.word	0x000000ff
        /*00b8*/ 	.word	0x00000020
        /*00bc*/ 	.short	0x0100
        /*00be*/ 	.byte	0x08
	.zero		1


	//   ....[4]....
        /*00c0*/ 	.word	0x00000270
        /*00c4*/ 	.word	0x000000ff
        /*00c8*/ 	.word	0x00000010
        /*00cc*/ 	.short	0x0100
        /*00ce*/ 	.byte	0x08
	.zero		1


	//   ....[5]....
        /*00d0*/ 	.word	0x00000280
        /*00d4*/ 	.word	0x000000ff
        /*00d8*/ 	.word	0x00000028
        /*00dc*/ 	.short	0x0100
        /*00de*/ 	.byte	0x08
	.zero		1


	//   ....[6]....
        /*00e0*/ 	.word	0x00000520
        /*00e4*/ 	.word	0x000000ff
        /*00e8*/ 	.word	0x00000040
        /*00ec*/ 	.short	0x0100
        /*00ee*/ 	.byte	0x08
	.zero		1


	//   ....[7]....
        /*00f0*/ 	.word	0x000005a0
        /*00f4*/ 	.word	0x000000ff
        /*00f8*/ 	.word	0x00000048
        /*00fc*/ 	.short	0x0100
        /*00fe*/ 	.byte	0x08
	.zero		1


	//   ....[8]....
        /*0100*/ 	.word	0x00001420
        /*0104*/ 	.word	0x00000003
        /*0108*/ 	.word	0x00000000
        /*010c*/ 	.short	0x010a
        /*010e*/ 	.byte	0x3f
	.zero		1


	//   ....[9]....
        /*0110*/ 	.word	0x00001480
        /*0114*/ 	.word	0x00000003
        /*0118*/ 	.word	0x00000000
        /*011c*/ 	.short	0x010a
        /*011e*/ 	.byte	0x3f
	.zero		1


	//   ....[10]....
        /*0120*/ 	.word	0x00001c10
        /*0124*/ 	.word	0x000000ff
        /*0128*/ 	.word	0x00000000
        /*012c*/ 	.short	0x010a
        /*012e*/ 	.byte	0x04
	.zero		1


	//   ....[11]....
        /*0130*/ 	.word	0x00001c50
        /*0134*/ 	.word	0x000000ff
        /*0138*/ 	.word	0x00000000
        /*013c*/ 	.short	0x010a
        /*013e*/ 	.byte	0x04
	.zero		1


	//   ....[12]....
        /*0140*/ 	.word	0x000022f0
        /*0144*/ 	.word	0x000000ff
        /*0148*/ 	.word	0x00000000
        /*014c*/ 	.short	0x0101
        /*014e*/ 	.byte	0x0a
	.zero		1


	//   ....[13]....
        /*0150*/ 	.word	0x000024d0
        /*0154*/ 	.word	0x000000ff
        /*0158*/ 	.word	0x00000000
        /*015c*/ 	.short	0x0101
        /*015e*/ 	.byte	0x06
	.zero		1


	//   ....[14]....
        /*0160*/ 	.word	0x0000a0a0
        /*0164*/ 	.word	0x0000000e
        /*0168*/ 	.word	0x00000018
        /*016c*/ 	.short	0x010a
        /*016e*/ 	.byte	0x3f
	.zero		1


	//   ....[15]....
        /*0170*/ 	.word	0x0000a4f0
        /*0174*/ 	.word	0x00000006
        /*0178*/ 	.word	0x00000048
        /*017c*/ 	.short	0x0101
        /*017e*/ 	.byte	0x3f
	.zero		1


	//   ....[16]....
        /*0180*/ 	.word	0x0000ac10
        /*0184*/ 	.word	0x00000007
        /*0188*/ 	.word	0x00000000
        /*018c*/ 	.short	0x010a
        /*018e*/ 	.byte	0x3f
	.zero		1


	//   ....[17]....
        /*0190*/ 	.word	0x0000ac90
        /*0194*/ 	.word	0x00000009
        /*0198*/ 	.word	0x00000000
        /*019c*/ 	.short	0x010a
        /*019e*/ 	.byte	0x3f
	.zero		1


	//   ....[18]....
        /*01a0*/ 	.word	0x0000ad20
        /*01a4*/ 	.word	0x00000003
        /*01a8*/ 	.word	0x00000000
        /*01ac*/ 	.short	0x010a
        /*01ae*/ 	.byte	0x3f
	.zero		1


	//   ....[19]....
        /*01b0*/ 	.word	0x0000ad80
        /*01b4*/ 	.word	0x00000003
        /*01b8*/ 	.word	0x00000000
        /*01bc*/ 	.short	0x010a
        /*01be*/ 	.byte	0x3f
	.zero		1


	//   ....[20]....
        /*01c0*/ 	.word	0x0000ade0
        /*01c4*/ 	.word	0x00000004
        /*01c8*/ 	.word	0x00000000
        /*01cc*/ 	.short	0x010a
        /*01ce*/ 	.byte	0x3f
	.zero		1


	//   ....[21]....
        /*01d0*/ 	.word	0x0000aeb0
        /*01d4*/ 	.word	0x0000000e
        /*01d8*/ 	.word	0x00000018
        /*01dc*/ 	.short	0x010a
        /*01de*/ 	.byte	0x3f
	.zero		1


	//   ....[22]....
        /*01e0*/ 	.word	0x0000af80
        /*01e4*/ 	.word	0x00000007
        /*01e8*/ 	.word	0x00000000
        /*01ec*/ 	.short	0x010a
        /*01ee*/ 	.byte	0x3f
	.zero		1


	//   ....[23]....
        /*01f0*/ 	.word	0x0000afd0
        /*01f4*/ 	.word	0x00000009
        /*01f8*/ 	.word	0x00000000
        /*01fc*/ 	.short	0x010a
        /*01fe*/ 	.byte	0x3f
	.zero		1


	//----- nvinfo : EIATTR_NUM_MBARRIERS
	.align		4
.L_35:
        /*0200*/ 	.byte	0x03, 0x38
        /*0202*/ 	.short	0x0008


	//----- nvinfo : EIATTR_EXIT_INSTR_OFFSETS
	.align		4
        /*0204*/ 	.byte	0x04, 0x1c
        /*0206*/ 	.short	(.L_37 - .L_36)


	//   ....[0]....
.L_36:
        /*0208*/ 	.word	0x00000640


	//   ....[1]....
        /*020c*/ 	.word	0x00000f10


	//   ....[2]....
        /*0210*/ 	.word	0x00009780


	//   ....[3]....
        /*0214*/ 	.word	0x00009db0


	//   ....[4]....
        /*0218*/ 	.word	0x0000ad70


	//----- nvinfo : EIATTR_MAX_THREADS
	.align		4
.L_37:
        /*021c*/ 	.byte	0x04, 0x05
        /*021e*/ 	.short	(.L_39 - .L_38)
.L_38:
        /*0220*/ 	.word	0x00000180
        /*0224*/ 	.word	0x00000001
        /*0228*/ 	.word	0x00000001


	//----- nvinfo : EIATTR_CRS_STACK_SIZE
	.align		4
.L_39:
        /*022c*/ 	.byte	0x04, 0x1e
        /*022e*/ 	.short	(.L_41 - .L_40)
.L_40:
        /*0230*/ 	.word	0x00000000


	//----- nvinfo : EIATTR_CBANK_PARAM_SIZE
	.align		4
.L_41:
        /*0234*/ 	.byte	0x03, 0x19
        /*0236*/ 	.short	0x0470


	//----- nvinfo : EIATTR_PARAM_CBANK
	.align		4
        /*0238*/ 	.byte	0x04, 0x0a
        /*023a*/ 	.short	(.L_43 - .L_42)
	.align		4
.L_42:
        /*023c*/ 	.word	index@(.nv.constant0._ZN7cutlass13device_kernelINS_4gemm6kernel13GemmUniversalIN4cute5tupleIJiiiiEEENS1_10collective13CollectiveMmaINS1_34MainloopSm90TmaGmmaWarpSpecializedILi3ENS5_IJNS4_1CILi1EEESB_SB_EEENS1_35KernelTmaWarpSpecializedCooperativeEEENS5_IJNSA_ILi192EEENSA_ILi96EEENSA_ILi128EEEEEENS_6half_tENS5_IJlSB_lEEESJ_SK_NS4_8TiledMMAINS4_8MMA_AtomIJNS4_4SM904GMMA25MMA_64x96x16_F32F16F16_SSILNSO_5MajorE0ELSQ_0ELNSO_7ScaleInE1ELSR_1EEEEEENS4_6LayoutINS5_IJNSA_ILi2EEESB_SB_EEENS5_IJSB_NSA_ILi0EEESX_EEEEENS5_IJNS4_10UnderscoreES10_S10_EEEEENS4_13SM90_TMA_LOADENS4_14ComposedLayoutINS4_7SwizzleILi3ELi4ELi3EEENS4_18smem_ptr_flag_bitsILi16EEENSU_INS5_IJNSA_ILi8EEENSA_ILi64EEEEEENS5_IJS1A_SB_EEEEEEEvNS4_8identityES13_S1E_vS1F_EENS_8epilogue10collective6detail29Sm90TmaWarpSpecializedAdapterINS1I_15DefaultEpilogueISJ_SK_SK_NS1H_6thread17LinearCombinationISJ_Li1EffLNS1M_9ScaleType4KindE0ELNS_15FloatRoundStyleE2ESJ_EENS1_15EpilogueDefaultEEEEEvvEEEEvNT_6ParamsE)
        /*0240*/ 	.short	0x0210
        /*0242*/ 	.short	0x0470


	//----- nvinfo : EIATTR_SW_WAR
	.align		4
.L_43:
        /*0244*/ 	.byte	0x04, 0x36
        /*0246*/ 	.short	(.L_45 - .L_44)
.L_44:
        /*0248*/ 	.word	0x00000008
.L_45:


//--------------------- .nv.callgraph             --------------------------
	.section	.nv.callgraph,"",@"SHT_CUDA_CALLGRAPH"
	.align	4
	.sectionentsize	8
	.align		4
        /*0000*/ 	.word	0x00000000
	.align		4
        /*0004*/ 	.word	0xffffffff
	.align		4
        /*0008*/ 	.word	index@(_ZN7cutlass13device_kernelINS_4gemm6kernel13GemmUniversalIN4cute5tupleIJiiiiEEENS1_10collective13CollectiveMmaINS1_34MainloopSm90TmaGmmaWarpSpecializedILi3ENS5_IJNS4_1CILi1EEESB_SB_EEENS1_35KernelTmaWarpSpecializedCooperativeEEENS5_IJNSA_ILi192EEENSA_ILi96EEENSA_ILi128EEEEEENS_6half_tENS5_IJlSB_lEEESJ_SK_NS4_8TiledMMAINS4_8MMA_AtomIJNS4_4SM904GMMA25MMA_64x96x16_F32F16F16_SSILNSO_5MajorE0ELSQ_0ELNSO_7ScaleInE1ELSR_1EEEEEENS4_6LayoutINS5_IJNSA_ILi2EEESB_SB_EEENS5_IJSB_NSA_ILi0EEESX_EEEEENS5_IJNS4_10UnderscoreES10_S10_EEEEENS4_13SM90_TMA_LOADENS4_14ComposedLayoutINS4_7SwizzleILi3ELi4ELi3EEENS4_18smem_ptr_flag_bitsILi16EEENSU_INS5_IJNSA_ILi8EEENSA_ILi64EEEEEENS5_IJS1A_SB_EEEEEEEvNS4_8identityES13_S1E_vS1F_EENS_8epilogue10collective6detail29Sm90TmaWarpSpecializedAdapterINS1I_15DefaultEpilogueISJ_SK_SK_NS1H_6thread17LinearCombinationISJ_Li1EffLNS1M_9ScaleType4KindE0ELNS_15FloatRoundStyleE2ESJ_EENS1_15EpilogueDefaultEEEEEvvEEEEvNT_6ParamsE)
	.align		4
        /*000c*/ 	.word	index@(__assertfail)
	.align		4
        /*0010*/ 	.word	0x00000000
	.align		4
        /*0014*/ 	.word	0xfffffffe
	.align		4
        /*0018*/ 	.word	0x00000000
	.align		4
        /*001c*/ 	.word	0xfffffffd
	.align		4
        /*0020*/ 	.word	0x00000000
	.align		4
        /*0024*/ 	.word	0xfffffffc


//--------------------- .nv.constant4             --------------------------
	.section	.nv.constant4,"a",@progbits
	.align	8
	.align		8
.nv.constant4:
        /*0000*/ 	.dword	__assertfail
	.align		8
        /*0008*/ 	.dword	__unnamed_1
	.align		8
        /*0010*/ 	.dword	_ZN40_INTERNAL_4b9aec58_4_k_cu_7eb05ba1_174404cuda3std3__45__cpo5beginE
	.align		8
        /*0018*/ 	.dword	_ZN40_INTERNAL_4b9aec58_4_k_cu_7eb05ba1_174404cuda3std3__45__cpo3endE
	.align		8
        /*0020*/ 	.dword	_ZN40_INTERNAL_4b9aec58_4_k_cu_7eb05ba1_174404cuda3std3__45__cpo6cbeginE
	.align		8
        /*0028*/ 	.dword	_ZN40_INTERNAL_4b9aec58_4_k_cu_7eb05ba1_174404cuda3std3__45__cpo4cendE
	.align		8
        /*0030*/ 	.dword	_ZN40_INTERNAL_4b9aec58_4_k_cu_7eb05ba1_174404cuda3std3__442_GLOBAL__N__4b9aec58_4_k_cu_7eb05ba1_174406ignoreE
	.align		8
        /*0038*/ 	.dword	_ZN40_INTERNAL_4b9aec58_4_k_cu_7eb05ba1_174404cuda3std3__419piecewise_constructE
	.align		8
        /*0040*/ 	.dword	_ZN40_INTERNAL_4b9aec58_4_k_cu_7eb05ba1_174404cuda3std3__48in_placeE
	.align		8
        /*0048*/ 	.dword	_ZN40_INTERNAL_4b9aec58_4_k_cu_7eb05ba1_174404cuda3std6ranges3__45__cpo4swapE
	.align		8
        /*0050*/ 	.dword	_ZN40_INTERNAL_4b9aec58_4_k_cu_7eb05ba1_174404cuda3std6ranges3__45__cpo9iter_moveE
	.align		8
        /*0058*/ 	.dword	_ZN40_INTERNAL_4b9aec58_4_k_cu_7eb05ba1_174404cute7productE
	.align		8
        /*0060*/ 	.dword	_ZN40_INTERNAL_4b9aec58_4_k_cu_7eb05ba1_174404cute1_E
	.align		8
        /*0068*/ 	.dword	$str$22
	.align		8
        /*0070*/ 	.dword	$str$23


//--------------------- .text._ZN7cutlass13device_kernelINS_4gemm6kernel13GemmUniversalIN4cute5tupleIJiiiiEEENS1_10collective13CollectiveMmaINS1_34MainloopSm90TmaGmmaWarpSpecializedILi3ENS5_IJNS4_1CILi1EEESB_SB_EEENS1_35KernelTmaWarpSpecializedCooperativeEEENS5_IJNSA_ILi192EEENSA_ILi96EEENSA_ILi128EEEEEENS_6half_tENS5_IJlSB_lEEESJ_SK_NS4_8TiledMMAINS4_8MMA_AtomIJNS4_4SM904GMMA25MMA_64x96x16_F32F16F16_SSILNSO_5MajorE0ELSQ_0ELNSO_7ScaleInE1ELSR_1EEEEEENS4_6LayoutINS5_IJNSA_ILi2EEESB_SB_EEENS5_IJSB_NSA_ILi0EEESX_EEEEENS5_IJNS4_10UnderscoreES10_S10_EEEEENS4_13SM90_TMA_LOADENS4_14ComposedLayoutINS4_7SwizzleILi3ELi4ELi3EEENS4_18smem_ptr_flag_bitsILi16EEENSU_INS5_IJNSA_ILi8EEENSA_ILi64EEEEEENS5_IJS1A_SB_EEEEEEEvNS4_8identityES13_S1E_vS1F_EENS_8epilogue10collective6detail29Sm90TmaWarpSpecializedAdapterINS1I_15DefaultEpilogueISJ_SK_SK_NS1H_6thread17LinearCombinationISJ_Li1EffLNS1M_9ScaleType4KindE0ELNS_15FloatRoundStyleE2ESJ_EENS1_15EpilogueDefaultEEEEEvvEEEEvNT_6ParamsE --------------------------
	.section	.text._ZN7cutlass13device_kernelINS_4gemm6kernel13GemmUniversalIN4cute5tupleIJiiiiEEENS1_10collective13CollectiveMmaINS1_34MainloopSm90TmaGmmaWarpSpecializedILi3ENS5_IJNS4_1CILi1EEESB_SB_EEENS1_35KernelTmaWarpSpecializedCooperativeEEENS5_IJNSA_ILi192EEENSA_ILi96EEENSA_ILi128EEEEEENS_6half_tENS5_IJlSB_lEEESJ_SK_NS4_8TiledMMAINS4_8MMA_AtomIJNS4_4SM904GMMA25MMA_64x96x16_F32F16F16_SSILNSO_5MajorE0ELSQ_0ELNSO_7ScaleInE1ELSR_1EEEEEENS4_6LayoutINS5_IJNSA_ILi2EEESB_SB_EEENS5_IJSB_NSA_ILi0EEESX_EEEEENS5_IJNS4_10UnderscoreES10_S10_EEEEENS4_13SM90_TMA_LOADENS4_14ComposedLayoutINS4_7SwizzleILi3ELi4ELi3EEENS4_18smem_ptr_flag_bitsILi16EEENSU_INS5_IJNSA_ILi8EEENSA_ILi64EEEEEENS5_IJS1A_SB_EEEEEEEvNS4_8identityES13_S1E_vS1F_EENS_8epilogue10collective6detail29Sm90TmaWarpSpecializedAdapterINS1I_15DefaultEpilogueISJ_SK_SK_NS1H_6thread17LinearCombinationISJ_Li1EffLNS1M_9ScaleType4KindE0ELNS_15FloatRoundStyleE2ESJ_EENS1_15EpilogueDefaultEEEEEvvEEEEvNT_6ParamsE,"ax",@progbits
	.align	128
.text._ZN7cutlass13device_kernelINS_4gemm6kernel13GemmUniversalIN4cute5tupleIJiiiiEEENS1_10collective13CollectiveMmaINS1_34MainloopSm90TmaGmmaWarpSpecializedILi3ENS5_IJNS4_1CILi1EEESB_SB_EEENS1_35KernelTmaWarpSpecializedCooperativeEEENS5_IJNSA_ILi192EEENSA_ILi96EEENSA_ILi128EEEEEENS_6half_tENS5_IJlSB_lEEESJ_SK_NS4_8TiledMMAINS4_8MMA_AtomIJNS4_4SM904GMMA25MMA_64x96x16_F32F16F16_SSILNSO_5MajorE0ELSQ_0ELNSO_7ScaleInE1ELSR_1EEEEEENS4_6LayoutINS5_IJNSA_ILi2EEESB_SB_EEENS5_IJSB_NSA_ILi0EEESX_EEEEENS5_IJNS4_10UnderscoreES10_S10_EEEEENS4_13SM90_TMA_LOADENS4_14ComposedLayoutINS4_7SwizzleILi3ELi4ELi3EEENS4_18smem_ptr_flag_bitsILi16EEENSU_INS5_IJNSA_ILi8EEENSA_ILi64EEEEEENS5_IJS1A_SB_EEEEEEEvNS4_8identityES13_S1E_vS1F_EENS_8epilogue10collective6detail29Sm90TmaWarpSpecializedAdapterINS1I_15DefaultEpilogueISJ_SK_SK_NS1H_6thread17LinearCombinationISJ_Li1EffLNS1M_9ScaleType4KindE0ELNS_15FloatRoundStyleE2ESJ_EENS1_15EpilogueDefaultEEEEEvvEEEEvNT_6ParamsE:
        .type           _ZN7cutlass13device_kernelINS_4gemm6kernel13GemmUniversalIN4cute5tupleIJiiiiEEENS1_10collective13CollectiveMmaINS1_34MainloopSm90TmaGmmaWarpSpecializedILi3ENS5_IJNS4_1CILi1EEESB_SB_EEENS1_35KernelTmaWarpSpecializedCooperativeEEENS5_IJNSA_ILi192EEENSA_ILi96EEENSA_ILi128EEEEEENS_6half_tENS5_IJlSB_lEEESJ_SK_NS4_8TiledMMAINS4_8MMA_AtomIJNS4_4SM904GMMA25MMA_64x96x16_F32F16F16_SSILNSO_5MajorE0ELSQ_0ELNSO_7ScaleInE1ELSR_1EEEEEENS4_6LayoutINS5_IJNSA_ILi2EEESB_SB_EEENS5_IJSB_NSA_ILi0EEESX_EEEEENS5_IJNS4_10UnderscoreES10_S10_EEEEENS4_13SM90_TMA_LOADENS4_14ComposedLayoutINS4_7SwizzleILi3ELi4ELi3EEENS4_18smem_ptr_flag_bitsILi16EEENSU_INS5_IJNSA_ILi8EEENSA_ILi64EEEEEENS5_IJS1A_SB_EEEEEEEvNS4_8identityES13_S1E_vS1F_EENS_8epilogue10collective6detail29Sm90TmaWarpSpecializedAdapterINS1I_15DefaultEpilogueISJ_SK_SK_NS1H_6thread17LinearCombinationISJ_Li1EffLNS1M_9ScaleType4KindE0ELNS_15FloatRoundStyleE2ESJ_EENS1_15EpilogueDefaultEEEEEvvEEEEvNT_6ParamsE,@function
        .size           _ZN7cutlass13device_kernelINS_4gemm6kernel13GemmUniversalIN4cute5tupleIJiiiiEEENS1_10collective13CollectiveMmaINS1_34MainloopSm90TmaGmmaWarpSpecializedILi3ENS5_IJNS4_1CILi1EEESB_SB_EEENS1_35KernelTmaWarpSpecializedCooperativeEEENS5_IJNSA_ILi192EEENSA_ILi96EEENSA_ILi128EEEEEENS_6half_tENS5_IJlSB_lEEESJ_SK_NS4_8TiledMMAINS4_8MMA_AtomIJNS4_4SM904GMMA25MMA_64x96x16_F32F16F16_SSILNSO_5MajorE0ELSQ_0ELNSO_7ScaleInE1ELSR_1EEEEEENS4_6LayoutINS5_IJNSA_ILi2EEESB_SB_EEENS5_IJSB_NSA_ILi0EEESX_EEEEENS5_IJNS4_10UnderscoreES10_S10_EEEEENS4_13SM90_TMA_LOADENS4_14ComposedLayoutINS4_7SwizzleILi3ELi4ELi3EEENS4_18smem_ptr_flag_bitsILi16EEENSU_INS5_IJNSA_ILi8EEENSA_ILi64EEEEEENS5_IJS1A_SB_EEEEEEEvNS4_8identityES13_S1E_vS1F_EENS_8epilogue10collective6detail29Sm90TmaWarpSpecializedAdapterINS1I_15DefaultEpilogueISJ_SK_SK_NS1H_6thread17LinearCombinationISJ_Li1EffLNS1M_9ScaleType4KindE0ELNS_15FloatRoundStyleE2ESJ_EENS1_15EpilogueDefaultEEEEEvvEEEEvNT_6ParamsE,(.L_x_256 - _ZN7cutlass13device_kernelINS_4gemm6kernel13GemmUniversalIN4cute5tupleIJiiiiEEENS1_10collective13CollectiveMmaINS1_34MainloopSm90TmaGmmaWarpSpecializedILi3ENS5_IJNS4_1CILi1EEESB_SB_EEENS1_35KernelTmaWarpSpecializedCooperativeEEENS5_IJNSA_ILi192EEENSA_ILi96EEENSA_ILi128EEEEEENS_6half_tENS5_IJlSB_lEEESJ_SK_NS4_8TiledMMAINS4_8MMA_AtomIJNS4_4SM904GMMA25MMA_64x96x16_F32F16F16_SSILNSO_5MajorE0ELSQ_0ELNSO_7ScaleInE1ELSR_1EEEEEENS4_6LayoutINS5_IJNSA_ILi2EEESB_SB_EEENS5_IJSB_NSA_ILi0EEESX_EEEEENS5_IJNS4_10UnderscoreES10_S10_EEEEENS4_13SM90_TMA_LOADENS4_14ComposedLayoutINS4_7SwizzleILi3ELi4ELi3EEENS4_18smem_ptr_flag_bitsILi16EEENSU_INS5_IJNSA_ILi8EEENSA_ILi64EEEEEENS5_IJS1A_SB_EEEEEEEvNS4_8identityES13_S1E_vS1F_EENS_8epilogue10collective6detail29Sm90TmaWarpSpecializedAdapterINS1I_15DefaultEpilogueISJ_SK_SK_NS1H_6thread17LinearCombinationISJ_Li1EffLNS1M_9ScaleType4KindE0ELNS_15FloatRoundStyleE2ESJ_EENS1_15EpilogueDefaultEEEEEvvEEEEvNT_6ParamsE)
        .other          _ZN7cutlass13device_kernelINS_4gemm6kernel13GemmUniversalIN4cute5tupleIJiiiiEEENS1_10collective13CollectiveMmaINS1_34MainloopSm90TmaGmmaWarpSpecializedILi3ENS5_IJNS4_1CILi1EEESB_SB_EEENS1_35KernelTmaWarpSpecializedCooperativeEEENS5_IJNSA_ILi192EEENSA_ILi96EEENSA_ILi128EEEEEENS_6half_tENS5_IJlSB_lEEESJ_SK_NS4_8TiledMMAINS4_8MMA_AtomIJNS4_4SM904GMMA25MMA_64x96x16_F32F16F16_SSILNSO_5MajorE0ELSQ_0ELNSO_7ScaleInE1ELSR_1EEEEEENS4_6LayoutINS5_IJNSA_ILi2EEESB_SB_EEENS5_IJSB_NSA_ILi0EEESX_EEEEENS5_IJNS4_10UnderscoreES10_S10_EEEEENS4_13SM90_TMA_LOADENS4_14ComposedLayoutINS4_7SwizzleILi3ELi4ELi3EEENS4_18smem_ptr_flag_bitsILi16EEENSU_INS5_IJNSA_ILi8EEENSA_ILi64EEEEEENS5_IJS1A_SB_EEEEEEEvNS4_8identityES13_S1E_vS1F_EENS_8epilogue10collective6detail29Sm90TmaWarpSpecializedAdapterINS1I_15DefaultEpilogueISJ_SK_SK_NS1H_6thread17LinearCombinationISJ_Li1EffLNS1M_9ScaleType4KindE0ELNS_15FloatRoundStyleE2ESJ_EENS1_15EpilogueDefaultEEEEEvvEEEEvNT_6ParamsE,@"STO_CUDA_ENTRY STV_DEFAULT"
_ZN7cutlass13device_kernelINS_4gemm6kernel13GemmUniversalIN4cute5tupleIJiiiiEEENS1_10collective13CollectiveMmaINS1_34MainloopSm90TmaGmmaWarpSpecializedILi3ENS5_IJNS4_1CILi1EEESB_SB_EEENS1_35KernelTmaWarpSpecializedCooperativeEEENS5_IJNSA_ILi192EEENSA_ILi96EEENSA_ILi128EEEEEENS_6half_tENS5_IJlSB_lEEESJ_SK_NS4_8TiledMMAINS4_8MMA_AtomIJNS4_4SM904GMMA25MMA_64x96x16_F32F16F16_SSILNSO_5MajorE0ELSQ_0ELNSO_7ScaleInE1ELSR_1EEEEEENS4_6LayoutINS5_IJNSA_ILi2EEESB_SB_EEENS5_IJSB_NSA_ILi0EEESX_EEEEENS5_IJNS4_10UnderscoreES10_S10_EEEEENS4_13SM90_TMA_LOADENS4_14ComposedLayoutINS4_7SwizzleILi3ELi4ELi3EEENS4_18smem_ptr_flag_bitsILi16EEENSU_INS5_IJNSA_ILi8EEENSA_ILi64EEEEEENS5_IJS1A_SB_EEEEEEEvNS4_8identityES13_S1E_vS1F_EENS_8epilogue10collective6detail29Sm90TmaWarpSpecializedAdapterINS1I_15DefaultEpilogueISJ_SK_SK_NS1H_6thread17LinearCombinationISJ_Li1EffLNS1M_9ScaleType4KindE0ELNS_15FloatRoundStyleE2ESJ_EENS1_15EpilogueDefaultEEEEEvvEEEEvNT_6ParamsE:
[----:B------:R-:W0:Y:S01]  /*0000*/  LDC R1, c[0x0][0x28] ;  /* 0x00000a00ff017b82 */ /* 0x000e220000000800 */
[----:B------:R-:W1:Y:S01]  /*0010*/  S2R R3, SR_TID.X ;  /* 0x0000000000037919 */ /* 0x000e620000002100 */
[----:B------:R-:W-:Y:S01]  /*0020*/  ELECT P0, URZ, PT ;  /* 0x00000000003f782f */ /* 0x000fe20003800000 */
[----:B------:R-:W-:Y:S01]  /*0030*/  BSSY B0, `(.L_x_0) ;  /* 0x000000f000007945 */ /* 0x000fe20003800000 */
[--C-:B-1----:R-:W-:Y:S02]  /*0040*/  SHF.R.U32.HI R0, RZ, 0x5, R3.reuse ;  /* 0x00000005ff007819 */ /* 0x102fe40000011603 */
[----:B------:R-:W-:-:S03]  /*0050*/  SHF.R.U32.HI R14, RZ, 0x7, R3 ;  /* 0x00000007ff0e7819 */ /* 0x000fc60000011603 */
[----:B------:R-:W1:Y:S04]  /*0060*/  SHFL.IDX PT, R4, R0, RZ, 0x1f ;  /* 0x00001fff00047589 */ /* 0x000e6800000e0000 */
[----:B------:R2:W3:Y:S01]  /*0070*/  SHFL.IDX PT, R10, R14, RZ, 0x1f ;  /* 0x00001fff0e0a7589 */ /* 0x0004e200000e0000 */
[----:B-1----:R-:W-:-:S13]  /*0080*/  ISETP.NE.OR P0, PT, R4, RZ, !P0 ;  /* 0x000000ff0400720c */ /* 0x002fda0004705670 */
[----:B0-23--:R-:W-:Y:S05]  /*0090*/  @P0 BRA `(.L_x_1) ;  /* 0x0000000000200947 */ /* 0x00dfea0003800000 */
[----:B------:R-:W-:Y:S02]  /*00a0*/  ULDC.64 UR4, c[0x0][0x198] ;  /* 0x0000660000047ab9 */ /* 0x000fe40000000a00 */
[----:B------:R-:W-:Y:S02]  /*00b0*/  UIADD3 UR6, UP0, UR4, 0xf0, URZ ;  /* 0x000000f004067890 */ /* 0x000fe4000ff1e03f */
[----:B------:R-:W-:Y:S02]  /*00c0*/  UIADD3 UR4, UP1, UR4, 0x1f0, URZ ;  /* 0x000001f004047890 */ /* 0x000fe4000ff3e03f */
[----:B------:R-:W-:Y:S02]  /*00d0*/  UIADD3.X UR7, URZ, UR5, URZ, UP0, !UPT ;  /* 0x000000053f077290 */ /* 0x000fe400087fe43f */
[----:B------:R-:W-:-:S07]  /*00e0*/  UIADD3.X UR5, URZ, UR5, URZ, UP1, !UPT ;  /* 0x000000053f057290 */ /* 0x000fce0008ffe43f */
[----:B------:R0:W-:Y:S02]  /*00f0*/  UTMACCTL.PF [UR6] ;  /* 0x00000000060079b9 */ /* 0x0001e40008040000 */
[----:B------:R0:W-:Y:S02]  /*0100*/  UTMACCTL.PF [UR4] ;  /* 0x00000000040079b9 */ /* 0x0001e40008040000 */
[----:B0-----:R-:W-:Y:S01]  /*0110*/  NOP ;  /* 0x0000000000007918 */ /* 0x001fe20000000000 */
.L_x_1:
[----:B------:R-:W-:Y:S05]  /*0120*/  BSYNC B0 ;  /* 0x0000000000007941 */ /* 0x000fea0003800000 */
.L_x_0:
[----:B------:R-:W0:Y:S02]  /*0130*/  SHFL.IDX PT, R2, R0, RZ, 0x1f ;  /* 0x00001fff00027589 */ /* 0x000e2400000e0000 */
[----:B0-----:R-:W-:-:S13]  /*0140*/  ISETP.NE.AND P0, PT, R2, RZ, PT ;  /* 0x000000ff0200720c */ /* 0x001fda0003f05270 */
[----:B------:R-:W-:Y:S05]  /*0150*/  @P0 BRA `(.L_x_2) ;  /* 0x0000000000500947 */ /* 0x000fea0003800000 */
[----:B------:R-:W0:Y:S01]  /*0160*/  S2UR UR8, SR_CgaCtaId ;  /* 0x00000000000879c3 */ /* 0x000e220000008800 */
[----:B------:R-:W-:Y:S01]  /*0170*/  UMOV UR4, 0x400 ;  /* 0x0000040000047882 */ /* 0x000fe20000000000 */
[----:B------:R-:W-:Y:S01]  /*0180*/  UMOV UR5, 0x1 ;  /* 0x0000000100057882 */ /* 0x000fe20000000000 */
[----:B------:R-:W-:Y:S01]  /*0190*/  UMOV UR6, 0x100 ;  /* 0x0000010000067882 */ /* 0x000fe20000000000 */
[----:B------:R-:W-:Y:S01]  /*01a0*/  ELECT P0, URZ, PT ;  /* 0x00000000003f782f */ /* 0x000fe20003800000 */
[----:B------:R-:W-:-:S04]  /*01b0*/  UIADD3 UR6, -UR6, 0x100000, URZ ;  /* 0x0010000006067890 */ /* 0x000fc8000fffe13f */
[----:B------:R-:W-:Y:S02]  /*01c0*/  USHF.L.U32 UR7, UR6, 0xb, URZ ;  /* 0x0000000b06077899 */ /* 0x000fe4000800063f */
[----:B------:R-:W-:Y:S02]  /*01d0*/  USHF.L.U32 UR6, UR6, 0x1, URZ ;  /* 0x0000000106067899 */ /* 0x000fe4000800063f */
[----:B0-----:R-:W-:Y:S02]  /*01e0*/  ULEA UR8, UR8, UR4, 0x18 ;  /* 0x0000000408087291 */ /* 0x001fe4000f8ec03f */
[----:B------:R-:W-:-:S04]  /*01f0*/  UIADD3 UR4, -UR5, 0x100000, URZ ;  /* 0x0010000005047890 */ /* 0x000fc8000fffe13f */
[----:B------:R-:W-:Y:S02]  /*0200*/  USHF.L.U32 UR5, UR4, 0xb, URZ ;  /* 0x0000000b04057899 */ /* 0x000fe4000800063f */
[----:B------:R-:W-:Y:S01]  /*0210*/  USHF.L.U32 UR4, UR4, 0x1, URZ ;  /* 0x0000000104047899 */ /* 0x000fe2000800063f */
[----:B------:R-:W0:Y:S11]  /*0220*/  FENCE.VIEW.ASYNC.S ;  /* 0x00000000000073c6 */ /* 0x000e360000000000 */
[----:B0-----:R0:W1:Y:S01]  /*0230*/  SYNCS.EXCH.64 URZ, [UR8], UR4 ;  /* 0x00000004083f75b2 */ /* 0x0010620008000100 */
[----:B------:R0:W2:Y:S01]  /*0240*/  SYNCS.EXCH.64 URZ, [UR8+0x18], UR6 ;  /* 0x00001806083f75b2 */ /* 0x0000a20008000100 */
[----:B------:R0:W3:Y:S01]  /*0250*/  SYNCS.EXCH.64 URZ, [UR8+0x8], UR4 ;  /* 0x00000804083f75b2 */ /* 0x0000e20008000100 */
[----:B------:R0:W4:Y:S01]  /*0260*/  SYNCS.EXCH.64 URZ, [UR8+0x20], UR6 ;  /* 0x00002006083f75b2 */ /* 0x0001220008000100 */
[----:B------:R0:W0:Y:S01]  /*0270*/  SYNCS.EXCH.64 URZ, [UR8+0x10], UR4 ;  /* 0x00001004083f75b2 */ /* 0x0000220008000100 */
[----:B------:R0:W0:Y:S01]  /*0280*/  SYNCS.EXCH.64 URZ, [UR8+0x28], UR6 ;  /* 0x00002806083f75b2 */ /* 0x0000220008000100 */
[----:B------:R-:W-:Y:S01]  /*0290*/  NOP ;  /* 0x0000000000007918 */ /* 0x000fe20000000000 */
.L_x_2:
[----:B------:R-:W5:Y:S01]  /*02a0*/  SHFL.IDX PT, R0, R0, RZ, 0x1f ;  /* 0x00001fff00007589 */ /* 0x000f6200000e0000 */
[----:B------:R-:W-:Y:S01]  /*02b0*/  ELECT P0, URZ, PT ;  /* 0x00000000003f782f */ /* 0x000fe20003800000 */
[----:B------:R-:W1:Y:S01]  /*02c0*/  LDC R2, c[0x0][0x65c] ;  /* 0x00019700ff027b82 */ /* 0x000e620000000800 */
[----:B------:R-:W-:Y:S01]  /*02d0*/  SHF.R.S32.HI R7, RZ, 0x1f, R4 ;  /* 0x0000001fff077819 */ /* 0x000fe20000011404 */
[----:B------:R-:W2:Y:S01]  /*02e0*/  S2R R5, SR_CTAID.Y ;  /* 0x0000000000057919 */ /* 0x000ea20000002600 */
[----:B0-----:R-:W-:Y:S01]  /*02f0*/  UMOV UR4, 0x20 ;  /* 0x0000002000047882 */ /* 0x001fe20000000000 */
[----:B------:R-:W-:Y:S01]  /*0300*/  NOP ;  /* 0x0000000000007918 */ /* 0x000fe20000000000 */
[----:B------:R-:W-:Y:S01]  /*0310*/  LEA.HI R7, R7, R4, RZ, 0x2 ;  /* 0x0000000407077211 */ /* 0x000fe200078f10ff */
[----:B------:R-:W0:Y:S01]  /*0320*/  S2R R6, SR_CTAID.X ;  /* 0x0000000000067919 */ /* 0x000e220000002500 */
[----:B------:R-:W-:Y:S01]  /*0330*/  ISETP.NE.AND P2, PT, R10, RZ, PT ;  /* 0x000000ff0a00720c */ /* 0x000fe20003f45270 */
[----:B------:R-:W-:Y:S01]  /*0340*/  NOP ;  /* 0x0000000000007918 */ /* 0x000fe20000000000 */
[----:B------:R-:W-:-:S02]  /*0350*/  LOP3.LUT R7, R7, 0xfffffffc, RZ, 0xc0, !PT ;  /* 0xfffffffc07077812 */ /* 0x000fc400078ec0ff */
[----:B-----5:R-:W-:Y:S02]  /*0360*/  ISETP.NE.OR P0, PT, R0, RZ, !P0 ;  /* 0x000000ff0000720c */ /* 0x020fe40004705670 */
[----:B-1----:R-:W-:-:S04]  /*0370*/  ISETP.NE.AND P3, PT, R2, 0x1, PT ;  /* 0x000000010200780c */ /* 0x002fc80003f65270 */
[----:B------:R-:W-:Y:S01]  /*0380*/  P2R R0, PR, RZ, 0x8 ;  /* 0x00000008ff007803 */ /* 0x000fe20000000000 */
[----:B------:R-:W-:Y:S01]  /*0390*/  IMAD.IADD R0, R4, 0x1, -R7 ;  /* 0x0000000104007824 */ /* 0x000fe200078e0a07 */
[----:B------:R-:W-:Y:S01]  /*03a0*/  LOP3.LUT R4, R3, 0x7f, RZ, 0xc0, !PT ;  /* 0x0000007f03047812 */ /* 0x000fe200078ec0ff */
[----:B------:R-:W-:-:S03]  /*03b0*/  IMAD.MOV.U32 R7, RZ, RZ, RZ ;  /* 0x000000ffff077224 */ /* 0x000fc600078e00ff */
[----:B------:R-:W-:Y:S01]  /*03c0*/  ISETP.NE.AND P1, PT, R0, 0x3, PT ;  /* 0x000000030000780c */ /* 0x000fe20003f25270 */
[----:B------:R-:W-:Y:S01]  /*03d0*/  VOTEU.ALL UP0, P0 ;  /* 0x00000000003f7886 */ /* 0x000fe20000000000 */
[----:B------:R-:W-:Y:S01]  /*03e0*/  VOTEU.ALL UP1, P0 ;  /* 0x00000000003f7886 */ /* 0x000fe20000020000 */
[----:B------:R-:W0:Y:S01]  /*03f0*/  @P3 LDC R17, c[0x0][0x10] ;  /* 0x00000400ff113b82 */ /* 0x000e220000000800 */
[----:B--2---:R-:W-:Y:S02]  /*0400*/  @P3 IMAD.MOV.U32 R8, RZ, RZ, R5 ;  /* 0x000000ffff083224 */ /* 0x004fe400078e0005 */
[----:B------:R-:W-:Y:S01]  /*0410*/  @!UP0 UMOV UR6, 0x400 ;  /* 0x0000040000068882 */ /* 0x000fe20000000000 */
[----:B------:R-:W-:-:S04]  /*0420*/  @!UP0 UIADD3 UR4, -UR4, 0x100000, URZ ;  /* 0x0010000004048890 */ /* 0x000fc8000fffe13f */
[----:B------:R-:W-:Y:S02]  /*0430*/  @!UP0 USHF.L.U32 UR5, UR4, 0xb, URZ ;  /* 0x0000000b04058899 */ /* 0x000fe4000800063f */
[----:B------:R-:W-:Y:S01]  /*0440*/  @!UP0 USHF.L.U32 UR4, UR4, 0x1, URZ ;  /* 0x0000000104048899 */ /* 0x000fe2000800063f */
[----:B------:R-:W-:Y:S01]  /*0450*/  @P3 IMAD.MOV.U32 R9, RZ, RZ, RZ ;  /* 0x000000ffff093224 */ /* 0x000fe200078e00ff */
[----:B------:R-:W1:Y:S08]  /*0460*/  @!UP0 S2UR UR7, SR_CgaCtaId ;  /* 0x00000000000789c3 */ /* 0x000e700000008800 */
[----:B------:R-:W2:Y:S01]  /*0470*/  @!P3 LDC R11, c[0x0][0xc] ;  /* 0x00000300ff0bbb82 */ /* 0x000ea20000000800 */
[----:B0-----:R-:W-:Y:S01]  /*0480*/  @P3 IMAD.WIDE.U32 R16, R6, R17, R8 ;  /* 0x0000001106103225 */ /* 0x001fe200078e0008 */
[----:B-1----:R-:W-:Y:S01]  /*0490*/  @!UP0 ULEA UR8, UR7, UR6, 0x18 ;  /* 0x0000000607088291 */ /* 0x002fe2000f8ec03f */
[----:B------:R-:W-:-:S02]  /*04a0*/  VOTEU.ALL UP0, P0 ;  /* 0x00000000003f7886 */ /* 0x000fc40000000000 */
[----:B------:R-:W-:Y:S01]  /*04b0*/  ULDC UR6, c[0x0][0xc] ;  /* 0x0000030000067ab9 */ /* 0x000fe20000000800 */
[----:B------:R-:W-:Y:S01]  /*04c0*/  ISETP.EQ.OR P0, PT, R0, RZ, !P1 ;  /* 0x000000ff0000720c */ /* 0x000fe20004f02670 */
[----:B------:R-:W-:-:S03]  /*04d0*/  ULDC UR7, c[0x0][0x10] ;  /* 0x0000040000077ab9 */ /* 0x000fc60000000800 */
[C---:B------:R-:W-:Y:S01]  /*04e0*/  ISETP.EQ.AND P0, PT, R10.reuse, RZ, P0 ;  /* 0x000000ff0a00720c */ /* 0x040fe20000702270 */
[----:B------:R-:W-:Y:S02]  /*04f0*/  VIADD R10, R10, 0xffffffff ;  /* 0xffffffff0a0a7836 */ /* 0x000fe40000000000 */
[----:B--2---:R-:W-:Y:S01]  /*0500*/  @!P3 IMAD.WIDE.U32 R8, R11, R5, R6 ;  /* 0x000000050b08b225 */ /* 0x004fe200078e0006 */
[----:B------:R-:W0:Y:S02]  /*0510*/  FENCE.VIEW.ASYNC.S ;  /* 0x00000000000073c6 */ /* 0x000e240000000000 */
[----:B0-----:R-:W3:Y:S01]  /*0520*/  @!UP0 SYNCS.EXCH.64 URZ, [UR8+0x40], UR4 ;  /* 0x00004004083f85b2 */ /* 0x001ee20008000100 */
[----:B------:R-:W-:Y:S02]  /*0530*/  @P3 MOV R11, RZ ;  /* 0x000000ff000b3202 */ /* 0x000fe40000000f00 */
[----:B------:R-:W-:Y:S01]  /*0540*/  ISETP.GE.U32.AND P1, PT, R10, 0x2, PT ;  /* 0x000000020a00780c */ /* 0x000fe20003f26070 */
[----:B------:R-:W-:Y:S01]  /*0550*/  @!P3 IMAD.MOV.U32 R16, RZ, RZ, R8 ;  /* 0x000000ffff10b224 */ /* 0x000fe200078e0008 */
[----:B------:R-:W-:Y:S01]  /*0560*/  SEL R18, RZ, 0x1, !P0 ;  /* 0x00000001ff127807 */ /* 0x000fe20004000000 */
[----:B------:R-:W-:-:S02]  /*0570*/  @P3 IMAD.IADD R17, R17, 0x1, R11 ;  /* 0x0000000111113824 */ /* 0x000fc400078e020b */
[----:B------:R-:W-:Y:S01]  /*0580*/  @!P3 IMAD.MOV.U32 R17, RZ, RZ, R9 ;  /* 0x000000ffff11b224 */ /* 0x000fe200078e0009 */
[----:B------:R-:W-:Y:S01]  /*0590*/  SEL R18, R18, 0x2, P1 ;  /* 0x0000000212127807 */ /* 0x000fe20000800000 */
[----:B------:R0:W3:Y:S01]  /*05a0*/  @!UP1 SYNCS.EXCH.64 URZ, [UR8+0x48], UR4 ;  /* 0x00004804083f95b2 */ /* 0x0000e20008000100 */
[----:B------:R-:W-:Y:S01]  /*05b0*/  NOP ;  /* 0x0000000000007918 */ /* 0x000fe20000000000 */
[----:B0-----:R-:W-:-:S03]  /*05c0*/  UIMAD.WIDE.U32 UR4, UR6, UR7, URZ ;  /* 0x00000007060472a5 */ /* 0x001fc6000f8e003f */
[----:B------:R-:W-:Y:S02]  /*05d0*/  ULDC UR6, c[0x0][0x14] ;  /* 0x0000050000067ab9 */ /* 0x000fe40000000800 */
[----:B------:R-:W-:Y:S02]  /*05e0*/  UIMAD.WIDE.U32 UR38, UR4, UR6, URZ ;  /* 0x00000006042672a5 */ /* 0x000fe4000f8e003f */
[----:B------:R-:W-:-:S04]  /*05f0*/  UIMAD UR41, UR5, UR6, URZ ;  /* 0x00000006052972a4 */ /* 0x000fc8000f8e023f */
[----:B------:R-:W-:Y:S01]  /*0600*/  UIADD3 UR41, UR39, UR41, URZ ;  /* 0x0000002927297290 */ /* 0x000fe2000fffe03f */
[----:B---34-:R-:W-:Y:S06]  /*0610*/  BAR.SYNC.DEFER_BLOCKING 0x0 ;  /* 0x0000000000007b1d */ /* 0x018fec0000010000 */
[----:B------:R-:W-:Y:S05]  /*0620*/  @!P2 BRA `(.L_x_3) ;  /* 0x000000900058a947 */ /* 0x000fea0003800000 */
[----:B------:R-:W-:-:S13]  /*0630*/  ISETP.GT.U32.AND P0, PT, R10, 0x1, PT ;  /* 0x000000010a00780c */ /* 0x000fda0003f04070 */
[----:B------:R-:W-:Y:S05]  /*0640*/  @P0 EXIT ;  /* 0x000000000000094d */ /* 0x000fea0003800000 */
[----:B------:R-:W-:Y:S01]  /*0650*/  ULDC.64 UR4, c[0x0][0x650] ;  /* 0x0001940000047ab9 */ /* 0x000fe20000000a00 */
[----:B------:R-:W-:Y:S01]  /*0660*/  PRMT R0, RZ, 0x7610, R0 ;  /* 0x00007610ff007816 */ /* 0x000fe20000000000 */
[----:B------:R-:W-:Y:S01]  /*0670*/  IMAD.MOV.U32 R132, RZ, RZ, -0x1 ;  /* 0xffffffffff847424 */ /* 0x000fe200078e00ff */
[----:B------:R-:W-:Y:S01]  /*0680*/  ISETP.GE.U32.AND P0, PT, R16, UR4, PT ;  /* 0x0000000410007c0c */ /* 0x000fe2000bf06070 */
[----:B------:R-:W-:Y:S01]  /*0690*/  IMAD.MOV.U32 R19, RZ, RZ, -0x1 ;  /* 0xffffffffff137424 */ /* 0x000fe200078e00ff */
[----:B------:R-:W-:Y:S02]  /*06a0*/  MOV R133, 0xffffffff ;  /* 0xffffffff00857802 */ /* 0x000fe40000000f00 */
[----:B------:R-:W-:-:S13]  /*06b0*/  ISETP.GE.U32.AND.EX P0, PT, R17, UR5, PT, P0 ;  /* 0x0000000511007c0c */ /* 0x000fda000bf06100 */
[----:B------:R-:W-:Y:S05]  /*06c0*/  @P0 BRA `(.L_x_4) ;  /* 0x0000000400580947 */ /* 0x000fea0003800000 */
[----:B------:R-:W0:Y:S01]  /*06d0*/  LDC.64 R20, c[0x0][0x628] ;  /* 0x00018a00ff147b82 */ /* 0x000e220000000a00 */
[----:B------:R-:W-:Y:S02]  /*06e0*/  IMAD.MOV.U32 R8, RZ, RZ, R16 ;  /* 0x000000ffff087224 */ /* 0x000fe400078e0010 */
[----:B------:R-:W-:-:S05]  /*06f0*/  IMAD.MOV.U32 R9, RZ, RZ, R17 ;  /* 0x000000ffff097224 */ /* 0x000fca00078e0011 */
[----:B------:R-:W1:Y:S08]  /*0700*/  LDC R0, c[0x0][0x630] ;  /* 0x00018c00ff007b82 */ /* 0x000e700000000800 */
[----:B------:R-:W2:Y:S01]  /*0710*/  LDC.64 R22, c[0x0][0x620] ;  /* 0x00018800ff167b82 */ /* 0x000ea20000000a00 */
[----:B0-----:R-:W-:-:S04]  /*0720*/  ISETP.NE.U32.AND P0, PT, R20, RZ, PT ;  /* 0x000000ff1400720c */ /* 0x001fc80003f05070 */
[----:B------:R-:W-:-:S13]  /*0730*/  ISETP.NE.AND.EX P0, PT, R21, RZ, PT, P0 ;  /* 0x000000ff1500720c */ /* 0x000fda0003f05300 */
[----:B-12---:R-:W-:Y:S05]  /*0740*/  @!P0 BRA `(.L_x_5) ;  /* 0x0000000000288947 */ /* 0x006fea0003800000 */
[----:B------:R-:W0:Y:S02]  /*0750*/  LDC R13, c[0x0][0x634] ;  /* 0x00018d00ff0d7b82 */ /* 0x000e240000000800 */
[----:B0-----:R-:W-:-:S04]  /*0760*/  IADD3 R13, P0, R16, R13, RZ ;  /* 0x0000000d100d7210 */ /* 0x001fc80007f1e0ff */
[----:B------:R-:W-:-:S05]  /*0770*/  IADD3.X R15, RZ, R17, RZ, P0, !PT ;  /* 0x00000011ff0f7210 */ /* 0x000fca00007fe4ff */
[----:B------:R-:W-:-:S04]  /*0780*/  IMAD.WIDE.U32 R8, R15, R20, RZ ;  /* 0x000000140f087225 */ /* 0x000fc800078e00ff */
[----:B------:R-:W-:-:S04]  /*0790*/  IMAD.WIDE.U32 R10, P0, R13, R21, R8 ;  /* 0x000000150d0a7225 */ /* 0x000fc80007800008 */
[----:B------:R-:W-:-:S04]  /*07a0*/  IMAD.WIDE.U32 R8, R13, R20, RZ ;  /* 0x000000140d087225 */ /* 0x000fc800078e00ff */
[----:B------:R-:W-:Y:S01]  /*07b0*/  IMAD.X R13, RZ, RZ, RZ, P0 ;  /* 0x000000ffff0d7224 */ /* 0x000fe200000e06ff */
[----:B------:R-:W-:Y:S01]  /*07c0*/  IADD3 RZ, P0, R9, R10, RZ ;  /* 0x0000000a09ff7210 */ /* 0x000fe20007f1e0ff */
[----:B------:R-:W-:-:S04]  /*07d0*/  IMAD.MOV.U32 R12, RZ, RZ, R11 ;  /* 0x000000ffff0c7224 */ /* 0x000fc800078e000b */
[----:B------:R-:W-:-:S08]  /*07e0*/  IMAD.WIDE.U32.X R8, R15, R21, R12, P0 ;  /* 0x000000150f087225 */ /* 0x000fd000000e040c */
.L_x_5:
[-CC-:B------:R-:W-:Y:S01]  /*07f0*/  SHF.R.U64 R25, R8, R0.reuse, R9.reuse ;  /* 0x0000000008197219 */ /* 0x180fe20000001209 */
[----:B------:R-:W0:Y:S01]  /*0800*/  LDC R12, c[0x0][0x618] ;  /* 0x00018600ff0c7b82 */ /* 0x000e220000000800 */
[----:B------:R-:W-:Y:S01]  /*0810*/  SHF.R.U32.HI R7, RZ, R0, R9 ;  /* 0x00000000ff077219 */ /* 0x000fe20000011609 */
[----:B------:R-:W-:Y:S01]  /*0820*/  ULDC UR4, c[0x0][0x150] ;  /* 0x0000540000047ab9 */ /* 0x000fe20000000800 */
[----:B------:R-:W-:Y:S02]  /*0830*/  IADD3 R11, P0, RZ, -R25, RZ ;  /* 0x80000019ff0b7210 */ /* 0x000fe40007f1e0ff */
[----:B------:R-:W-:-:S03]  /*0840*/  I2FP.F32.U32 R0, R6 ;  /* 0x0000000600007245 */ /* 0x000fc60000201000 */
[----:B------:R-:W1:Y:S01]  /*0850*/  LDC.64 R30, c[0x0][0x640] ;  /* 0x00019000ff1e7b82 */ /* 0x000e620000000a00 */
[----:B------:R-:W-:Y:S02]  /*0860*/  IMAD.X R13, RZ, RZ, ~R7, P0 ;  /* 0x000000ffff0d7224 */ /* 0x000fe400000e0e07 */
[----:B------:R-:W-:Y:S01]  /*0870*/  FMUL R0, R0, UR4 ;  /* 0x0000000400007c20 */ /* 0x000fe20008400000 */
[----:B------:R-:W-:Y:S01]  /*0880*/  IMAD.WIDE.U32 R8, R11, R22, R16 ;  /* 0x000000160b087225 */ /* 0x000fe200078e0010 */
[----:B------:R-:W-:-:S03]  /*0890*/  ULDC UR4, c[0x0][0x154] ;  /* 0x0000550000047ab9 */ /* 0x000fc60000000800 */
[----:B------:R-:W-:Y:S01]  /*08a0*/  IMAD R10, R13, R22, RZ ;  /* 0x000000160d0a7224 */ /* 0x000fe200078e02ff */
[----:B------:R-:W2:Y:S01]  /*08b0*/  LDC R7, c[0x0][0x144] ;  /* 0x00005100ff077b82 */ /* 0x000ea20000000800 */
[----:B------:R-:W3:Y:S02]  /*08c0*/  F2I.U32.TRUNC.NTZ R0, R0 ;  /* 0x0000000000007305 */ /* 0x000ee4000020f000 */
[----:B------:R-:W-:-:S04]  /*08d0*/  IMAD R11, R11, R23, R10 ;  /* 0x000000170b0b7224 */ /* 0x000fc800078e020a */
[----:B------:R-:W-:Y:S01]  /*08e0*/  IMAD.IADD R9, R9, 0x1, R11 ;  /* 0x0000000109097824 */ /* 0x000fe200078e020b */
[----:B------:R-:W4:Y:S01]  /*08f0*/  LDC R24, c[0x0][0x608] ;  /* 0x00018200ff187b82 */ /* 0x000f220000000800 */
[----:B------:R-:W-:-:S03]  /*0900*/  IMAD.MOV.U32 R11, RZ, RZ, -0x1 ;  /* 0xffffffffff0b7424 */ /* 0x000fc600078e00ff */
[-CC-:B0-----:R-:W-:Y:S02]  /*0910*/  SHF.R.U64 R22, R8, R12.reuse, R9.reuse ;  /* 0x0000000c08167219 */ /* 0x181fe40000001209 */
[----:B------:R-:W-:Y:S02]  /*0920*/  I2FP.F32.U32 R8, R5 ;  /* 0x0000000500087245 */ /* 0x000fe40000201000 */
[----:B------:R-:W0:Y:S01]  /*0930*/  LDC R28, c[0x0][0x658] ;  /* 0x00019600ff1c7b82 */ /* 0x000e220000000800 */
[----:B-1----:R-:W-:Y:S02]  /*0940*/  ISETP.NE.U32.AND P0, PT, R30, RZ, PT ;  /* 0x000000ff1e00720c */ /* 0x002fe40003f05070 */
[----:B------:R-:W-:Y:S01]  /*0950*/  FMUL R8, R8, UR4 ;  /* 0x0000000408087c20 */ /* 0x000fe20008400000 */
[----:B---3--:R-:W-:Y:S02]  /*0960*/  IADD3 R10, -R0, RZ, RZ ;  /* 0x000000ff000a7210 */ /* 0x008fe40007ffe1ff */
[----:B------:R-:W-:Y:S01]  /*0970*/  ISETP.NE.AND.EX P0, PT, R31, RZ, PT, P0 ;  /* 0x000000ff1f00720c */ /* 0x000fe20003f05300 */
[----:B------:R1:W3:Y:S01]  /*0980*/  F2I.U32.TRUNC.NTZ R15, R8 ;  /* 0x00000008000f7305 */ /* 0x0002e2000020f000 */
[----:B------:R-:W1:Y:S01]  /*0990*/  LDC R20, c[0x0][0x148] ;  /* 0x00005200ff147b82 */ /* 0x000e620000000800 */
[----:B------:R-:W-:Y:S01]  /*09a0*/  SHF.R.U32.HI R9, RZ, R12, R9 ;  /* 0x0000000cff097219 */ /* 0x000fe20000011609 */
[----:B--2---:R-:W-:-:S06]  /*09b0*/  IMAD R0, R7, R10, R6 ;  /* 0x0000000a07007224 */ /* 0x004fcc00078e0206 */
[----:B------:R-:W2:Y:S01]  /*09c0*/  LDC R26, c[0x0][0x600] ;  /* 0x00018000ff1a7b82 */ /* 0x000ea20000000800 */
[-CC-:B----4-:R-:W-:Y:S02]  /*09d0*/  SHF.R.U64 R32, R22, R24.reuse, R9.reuse ;  /* 0x0000001816207219 */ /* 0x190fe40000001209 */
[----:B------:R-:W-:Y:S01]  /*09e0*/  SHF.R.U32.HI R7, RZ, R24, R9 ;  /* 0x00000018ff077219 */ /* 0x000fe20000011609 */
[----:B------:R-:W-:-:S04]  /*09f0*/  IMAD.MOV.U32 R9, RZ, RZ, 0x1 ;  /* 0x00000001ff097424 */ /* 0x000fc800078e00ff */
[----:B------:R-:W4:Y:S01]  /*0a00*/  LDC R21, c[0x0][0x648] ;  /* 0x00019200ff157b82 */ /* 0x000f220000000800 */
[-C--:B0-----:R-:W-:Y:S02]  /*0a10*/  SHF.L.U32 R6, R11, R28.reuse, RZ ;  /* 0x0000001c0b067219 */ /* 0x081fe400000006ff */
[--C-:B------:R-:W-:Y:S02]  /*0a20*/  SHF.R.U64 R24, R32, R28, R7.reuse ;  /* 0x0000001c20187219 */ /* 0x100fe40000001207 */
[----:B------:R-:W-:Y:S02]  /*0a30*/  LOP3.LUT R13, RZ, R6, RZ, 0x33, !PT ;  /* 0x00000006ff0d7212 */ /* 0x000fe400078e33ff */
[-C--:B------:R-:W-:Y:S01]  /*0a40*/  SHF.R.U32.HI R7, RZ, R28.reuse, R7 ;  /* 0x0000001cff077219 */ /* 0x080fe20000011607 */
[----:B------:R-:W0:Y:S01]  /*0a50*/  LDC R23, c[0x0][0x638] ;  /* 0x00018e00ff177b82 */ /* 0x000e220000000800 */
[----:B------:R-:W-:Y:S01]  /*0a60*/  SHF.L.U32 R12, R9, R28, RZ ;  /* 0x0000001c090c7219 */ /* 0x000fe200000006ff */
[----:B------:R-:W-:-:S06]  /*0a70*/  IMAD.MOV.U32 R6, RZ, RZ, R24 ;  /* 0x000000ffff067224 */ /* 0x000fcc00078e0018 */
[----:B------:R-:W0:Y:S01]  /*0a80*/  LDC R133, c[0x0][0x610] ;  /* 0x00018400ff857b82 */ /* 0x000e220000000800 */
[----:B-1-3--:R-:W-:Y:S05]  /*0a90*/  @!P0 BRA `(.L_x_6) ;  /* 0x0000000000288947 */ /* 0x00afea0003800000 */
[----:B------:R-:W1:Y:S02]  /*0aa0*/  LDC R11, c[0x0][0x64c] ;  /* 0x00019300ff0b7b82 */ /* 0x000e640000000800 */
[----:B-1----:R-:W-:-:S05]  /*0ab0*/  IADD3 R11, P0, R24, R11, RZ ;  /* 0x0000000b180b7210 */ /* 0x002fca0007f1e0ff */
[----:B------:R-:W-:-:S04]  /*0ac0*/  IMAD.X R19, RZ, RZ, R7, P0 ;  /* 0x000000ffff137224 */ /* 0x000fc800000e0607 */
[----:B------:R-:W-:-:S04]  /*0ad0*/  IMAD.WIDE.U32 R6, R19, R30, RZ ;  /* 0x0000001e13067225 */ /* 0x000fc800078e00ff */
[----:B------:R-:W-:-:S04]  /*0ae0*/  IMAD.WIDE.U32 R8, P0, R11, R31, R6 ;  /* 0x0000001f0b087225 */ /* 0x000fc80007800006 */
[----:B------:R-:W-:Y:S01]  /*0af0*/  IMAD.WIDE.U32 R6, R11, R30, RZ ;  /* 0x0000001e0b067225 */ /* 0x000fe200078e00ff */
[----:B------:R-:W-:-:S03]  /*0b00*/  IADD3.X R11, RZ, RZ, RZ, P0, !PT ;  /* 0x000000ffff0b7210 */ /* 0x000fc600007fe4ff */
[----:B------:R-:W-:Y:S01]  /*0b10*/  IMAD.MOV.U32 R10, RZ, RZ, R9 ;  /* 0x000000ffff0a7224 */ /* 0x000fe200078e0009 */
[----:B------:R-:W-:-:S05]  /*0b20*/  IADD3 RZ, P0, R7, R8, RZ ;  /* 0x0000000807ff7210 */ /* 0x000fca0007f1e0ff */
[----:B------:R-:W-:-:S08]  /*0b30*/  IMAD.WIDE.U32.X R6, R19, R31, R10, P0 ;  /* 0x0000001f13067225 */ /* 0x000fd000000e040a */
.L_x_6:
[----:B----4-:R-:W-:Y:S01]  /*0b40*/  SHF.R.U64 R6, R6, R21, R7 ;  /* 0x0000001506067219 */ /* 0x010fe20000001207 */
[----:B--2---:R-:W-:Y:S01]  /*0b50*/  VIADD R7, R26, 0xffffffff ;  /* 0xffffffff1a077836 */ /* 0x004fe20000000000 */
[----:B------:R-:W-:Y:S01]  /*0b60*/  LOP3.LUT R13, R32, R13, RZ, 0xc0, !PT ;  /* 0x0000000d200d7212 */ /* 0x000fe200078ec0ff */
[----:B------:R-:W-:Y:S02]  /*0b70*/  IMAD.MOV R15, RZ, RZ, -R15 ;  /* 0x000000ffff0f7224 */ /* 0x000fe400078e0a0f */
[----:B------:R-:W-:Y:S02]  /*0b80*/  IMAD.MOV R8, RZ, RZ, -R6 ;  /* 0x000000ffff087224 */ /* 0x000fe400078e0a06 */
[----:B------:R-:W-:Y:S01]  /*0b90*/  IMAD R13, R12, R6, R13 ;  /* 0x000000060c0d7224 */ /* 0x000fe200078e020d */
[----:B------:R-:W-:Y:S01]  /*0ba0*/  LOP3.LUT R6, R22, R7, RZ, 0xc0, !PT ;  /* 0x0000000716067212 */ /* 0x000fe200078ec0ff */
[----:B------:R-:W-:Y:S02]  /*0bb0*/  @P3 IMAD R0, R20, R15, R5 ;  /* 0x0000000f14003224 */ /* 0x000fe400078e0205 */
[----:B0-----:R-:W-:-:S02]  /*0bc0*/  IMAD R5, R8, R23, R24 ;  /* 0x0000001708057224 */ /* 0x001fc400078e0218 */
[----:B------:R-:W-:Y:S01]  /*0bd0*/  IMAD R133, R13, R133, R0 ;  /* 0x000000850d857224 */ /* 0x000fe200078e0200 */
[----:B------:R-:W-:Y:S01]  /*0be0*/  MOV R0, 0x1 ;  /* 0x0000000100007802 */ /* 0x000fe20000000f00 */
[----:B------:R-:W-:Y:S02]  /*0bf0*/  IMAD R6, R5, R26, R6 ;  /* 0x0000001a05067224 */ /* 0x000fe400078e0206 */
[----:B------:R-:W-:-:S03]  /*0c00*/  IMAD.MOV.U32 R19, RZ, RZ, R25 ;  /* 0x000000ffff137224 */ /* 0x000fc600078e0019 */
[----:B------:R-:W-:Y:S02]  /*0c10*/  SEL R132, R6, R133, !P3 ;  /* 0x0000008506847207 */ /* 0x000fe40005800000 */
[----:B------:R-:W-:-:S07]  /*0c20*/  SEL R133, R133, R6, !P3 ;  /* 0x0000000685857207 */ /* 0x000fce0005800000 */
.L_x_4:
[----:B------:R-:W-:-:S08]  /*0c30*/  NOP ;  /* 0x0000000000007918 */ /* 0x000fd00000000000 */
[----:B------:R-:W0:Y:S02]  /*0c40*/  USETMAXREG.TRY_ALLOC.CTAPOOL UP0, 0xe8 ;  /* 0x000000e8000079c8 */ /* 0x000e240008000600 */
[----:B0-----:R-:W-:-:S13]  /*0c50*/  PLOP3.LUT P0, PT, PT, PT, UP0, 0x80, 0x0 ;  /* 0x000000000000781c */ /* 0x001fda0003f0f008 */
[----:B------:R-:W-:Y:S05]  /*0c60*/  @!P0 BRA `(.L_x_4) ;  /* 0xfffffffc00f08947 */ /* 0x000fea000383ffff */
[----:B------:R-:W-:Y:S01]  /*0c70*/  ULDC.64 UR4, c[0x0][0x598] ;  /* 0x0001660000047ab9 */ /* 0x000fe20000000a00 */
[----:B------:R-:W-:Y:S01]  /*0c80*/  ULDC.64 UR36, c[0x0][0x208] ;  /* 0x0000820000247ab9 */ /* 0x000fe20000000a00 */
[----:B------:R-:W-:-:S04]  /*0c90*/  ISETP.NE.U32.AND P0, PT, RZ, UR4, PT ;  /* 0x00000004ff007c0c */ /* 0x000fc8000bf05070 */
[----:B------:R-:W-:-:S13]  /*0ca0*/  ISETP.NE.AND.EX P0, PT, RZ, UR5, PT, P0 ;  /* 0x00000005ff007c0c */ /* 0x000fda000bf05300 */
[----:B------:R-:W-:Y:S05]  /*0cb0*/  @!P0 BRA `(.L_x_7) ;  /* 0x00000000001c8947 */ /* 0x000fea0003800000 */
[----:B------:R-:W0:Y:S02]  /*0cc0*/  LDC.64 R6, c[0x0][0x598] ;  /* 0x00016600ff067b82 */ /* 0x000e240000000a00 */
[----:B0-----:R-:W2:Y:S02]  /*0cd0*/  LDG.E.64 R6, desc[UR36][R6.64] ;  /* 0x0000002406067981 */ /* 0x001ea4000c1e1b00 */
[----:B--2---:R-:W-:-:S04]  /*0ce0*/  ISETP.NE.U32.AND P0, PT, R6, RZ, PT ;  /* 0x000000ff0600720c */ /* 0x004fc80003f05070 */
[----:B------:R-:W-:-:S13]  /*0cf0*/  ISETP.NE.AND.EX P0, PT, R7, RZ, PT, P0 ;  /* 0x000000ff0700720c */ /* 0x000fda0003f05300 */
[----:B------:R-:W-:Y:S05]  /*0d00*/  @!P0 BRA `(.L_x_7) ;  /* 0x0000000000088947 */ /* 0x000fea0003800000 */
[----:B------:R0:W5:Y:S01]  /*0d10*/  LD.E R120, desc[UR36][R6.64] ;  /* 0x0000002406787980 */ /* 0x000162000c101900 */
[----:B------:R-:W-:Y:S05]  /*0d20*/  BRA `(.L_x_8) ;  /* 0x0000000000247947 */ /* 0x000fea0003800000 */
.L_x_7:
[----:B------:R-:W-:Y:S02]  /*0d30*/  ULDC.64 UR4, c[0x0][0x588] ;  /* 0x0001620000047ab9 */ /* 0x000fe40000000a00 */
[----:B------:R-:W-:-:S04]  /*0d40*/  ISETP.NE.U32.AND P0, PT, RZ, UR4, PT ;  /* 0x00000004ff007c0c */ /* 0x000fc8000bf05070 */
[----:B------:R-:W-:-:S13]  /*0d50*/  ISETP.NE.AND.EX P0, PT, RZ, UR5, PT, P0 ;  /* 0x00000005ff007c0c */ /* 0x000fda000bf05300 */
[----:B------:R-:W-:Y:S05]  /*0d60*/  @!P0 BRA `(.L_x_9) ;  /* 0x00000000000c8947 */ /* 0x000fea0003800000 */
[----:B------:R-:W0:Y:S02]  /*0d70*/  LDC.64 R120, c[0x0][0x588] ;  /* 0x00016200ff787b82 */ /* 0x000e240000000a00 */
[----:B0-----:R1:W5:Y:S01]  /*0d80*/  LDG.E R120, desc[UR36][R120.64] ;  /* 0x0000002478787981 */ /* 0x001362000c1e1900 */
[----:B------:R-:W-:Y:S05]  /*0d90*/  BRA `(.L_x_8) ;  /* 0x0000000000087947 */ /* 0x000fea0003800000 */
.L_x_9:
[----:B------:R-:W-:Y:S02]  /*0da0*/  ULDC UR4, c[0x0][0x580] ;  /* 0x0001600000047ab9 */ /* 0x000fe40000000800 */
[----:B------:R-:W-:-:S07]  /*0db0*/  IMAD.U32 R120, RZ, RZ, UR4 ;  /* 0x00000004ff787e24 */ /* 0x000fce000f8e00ff */
.L_x_8:
[----:B------:R-:W-:Y:S02]  /*0dc0*/  ULDC.64 UR4, c[0x0][0x5a0] ;  /* 0x0001680000047ab9 */ /* 0x000fe40000000a00 */
[----:B------:R-:W-:-:S04]  /*0dd0*/  ISETP.NE.U32.AND P0, PT, RZ, UR4, PT ;  /* 0x00000004ff007c0c */ /* 0x000fc8000bf05070 */
[----:B------:R-:W-:-:S13]  /*0de0*/  ISETP.NE.AND.EX P0, PT, RZ, UR5, PT, P0 ;  /* 0x00000005ff007c0c */ /* 0x000fda000bf05300 */
[----:B------:R-:W-:Y:S05]  /*0df0*/  @!P0 BRA `(.L_x_10) ;  /* 0x00000000001c8947 */ /* 0x000fea0003800000 */
[----:B0-----:R-:W0:Y:S02]  /*0e00*/  LDC.64 R6, c[0x0][0x5a0] ;  /* 0x00016800ff067b82 */ /* 0x001e240000000a00 */
[----:B0-----:R-:W2:Y:S02]  /*0e10*/  LDG.E.64 R6, desc[UR36][R6.64] ;  /* 0x0000002406067981 */ /* 0x001ea4000c1e1b00 */
[----:B--2---:R-:W-:-:S04]  /*0e20*/  ISETP.NE.U32.AND P0, PT, R6, RZ, PT ;  /* 0x000000ff0600720c */ /* 0x004fc80003f05070 */
[----:B------:R-:W-:-:S13]  /*0e30*/  ISETP.NE.AND.EX P0, PT, R7, RZ, PT, P0 ;  /* 0x000000ff0700720c */ /* 0x000fda0003f05300 */
[----:B------:R-:W-:Y:S05]  /*0e40*/  @!P0 BRA `(.L_x_10) ;  /* 0x0000000000088947 */ /* 0x000fea0003800000 */
[----:B-1----:R0:W5:Y:S01]  /*0e50*/  LD.E R121, desc[UR36][R6.64] ;  /* 0x0000002406797980 */ /* 0x002162000c101900 */
[----:B------:R-:W-:Y:S05]  /*0e60*/  BRA `(.L_x_11) ;  /* 0x0000000000247947 */ /* 0x000fea0003800000 */
.L_x_10:
[----:B------:R-:W-:Y:S02]  /*0e70*/  ULDC.64 UR4, c[0x0][0x590] ;  /* 0x0001640000047ab9 */ /* 0x000fe40000000a00 */
[----:B------:R-:W-:-:S04]  /*0e80*/  ISETP.NE.U32.AND P0, PT, RZ, UR4, PT ;  /* 0x00000004ff007c0c */ /* 0x000fc8000bf05070 */
[----:B------:R-:W-:-:S13]  /*0e90*/  ISETP.NE.AND.EX P0, PT, RZ, UR5, PT, P0 ;  /* 0x00000005ff007c0c */ /* 0x000fda000bf05300 */
[----:B------:R-:W-:Y:S05]  /*0ea0*/  @!P0 BRA `(.L_x_12) ;  /* 0x00000000000c8947 */ /* 0x000fea0003800000 */
[----:B0-----:R-:W1:Y:S02]  /*0eb0*/  LDC.64 R6, c[0x0][0x590] ;  /* 0x00016400ff067b82 */ /* 0x001e640000000a00 */
[----:B-1----:R1:W5:Y:S01]  /*0ec0*/  LDG.E R121, desc[UR36][R6.64] ;  /* 0x0000002406797981 */ /* 0x002362000c1e1900 */
[----:B------:R-:W-:Y:S05]  /*0ed0*/  BRA `(.L_x_11) ;  /* 0x0000000000087947 */ /* 0x000fea0003800000 */
.L_x_12:
[----:B------:R-:W-:Y:S02]  /*0ee0*/  ULDC UR4, c[0x0][0x584] ;  /* 0x0001610000047ab9 */ /* 0x000fe40000000800 */
[----:B-1----:R-:W-:-:S07]  /*0ef0*/  IMAD.U32 R121, RZ, RZ, UR4 ;  /* 0x00000004ff797e24 */ /* 0x002fce000f8e00ff */
.L_x_11:
[----:B------:R-:W-:-:S13]  /*0f00*/  LOP3.LUT P0, RZ, R0, 0xff, RZ, 0xc0, !PT ;  /* 0x000000ff00ff7812 */ /* 0x000fda000780c0ff */
[----:B------:R-:W-:Y:S05]  /*0f10*/  @!P0 EXIT ;  /* 0x000000000000894d */ /* 0x000fea0003800000 */
[----:B------:R-:W2:Y:S01]  /*0f20*/  LDC R123, c[0x0][0x658] ;  /* 0x00019600ff7b7b82 */ /* 0x000ea20000000800 */
[----:B------:R-:W-:Y:S01]  /*0f30*/  ULDC.64 UR6, c[0x0][0x288] ;  /* 0x0000a20000067ab9 */ /* 0x000fe20000000a00 */
[----:B------:R-:W-:Y:S01]  /*0f40*/  SHF.R.U32.HI R0, RZ, 0x2, R3 ;  /* 0x00000002ff007819 */ /* 0x000fe20000011603 */
[----:B------:R-:W-:Y:S01]  /*0f50*/  UIADD3 UR4, UR7, 0x7f, URZ ;  /* 0x0000007f07047890 */ /* 0x000fe2000fffe03f */
[----:B------:R-:W-:Y:S01]  /*0f60*/  LOP3.LUT R14, R14, 0x1, RZ, 0xc0, !PT ;  /* 0x000000010e0e7812 */ /* 0x000fe200078ec0ff */
[----:B------:R-:W-:Y:S01]  /*0f70*/  IMAD.U32 R5, RZ, RZ, UR6 ;  /* 0x00000006ff057e24 */ /* 0x000fe2000f8e00ff */
[----:B------:R-:W-:Y:S01]  /*0f80*/  SHF.R.U32.HI R4, RZ, 0x1, R4 ;  /* 0x00000001ff047819 */ /* 0x000fe20000011604 */
[----:B------:R-:W-:Y:S01]  /*0f90*/  USHF.R.S32.HI UR5, URZ, 0x1f, UR4 ;  /* 0x0000001f3f057899 */ /* 0x000fe20008011404 */
[----:B------:R-:W3:Y:S01]  /*0fa0*/  LDC.64 R126, c[0x0][0x5c8] ;  /* 0x00017200ff7e7b82 */ /* 0x000ee20000000a00 */
[----:B------:R-:W-:Y:S01]  /*0fb0*/  LOP3.LUT R122, R3, 0x3, RZ, 0xc0, !PT ;  /* 0x00000003037a7812 */ /* 0x000fe200078ec0ff */
[----:B------:R-:W-:Y:S01]  /*0fc0*/  UMOV UR40, URZ ;  /* 0x0000003f00287c82 */ /* 0x000fe20008000000 */
[----:B------:R-:W-:Y:S01]  /*0fd0*/  LOP3.LUT R0, R0, 0x7, RZ, 0xc0, !PT ;  /* 0x0000000700007812 */ /* 0x000fe200078ec0ff */
[----:B------:R-:W-:Y:S01]  /*0fe0*/  ULEA.HI UR5, UR5, UR4, URZ, 0x7 ;  /* 0x0000000405057291 */ /* 0x000fe2000f8f383f */
[----:B01----:R-:W-:Y:S01]  /*0ff0*/  SHF.L.U32 R7, R14, 0x6, RZ ;  /* 0x000000060e077819 */ /* 0x003fe200000006ff */
[----:B------:R-:W-:Y:S01]  /*1000*/  IMAD R122, R122, -0x2, R5 ;  /* 0xfffffffe7a7a7824 */ /* 0x000fe200078e0205 */
[----:B------:R-:W-:Y:S01]  /*1010*/  LOP3.LUT R23, R4, 0x30, RZ, 0xc0, !PT ;  /* 0x0000003004177812 */ /* 0x000fe200078ec0ff */
[----:B------:R-:W-:Y:S01]  /*1020*/  USHF.R.S32.HI UR43, URZ, 0x7, UR5 ;  /* 0x000000073f2b7899 */ /* 0x000fe20008011405 */
[--C-:B------:R-:W-:Y:S01]  /*1030*/  LOP3.LUT R22, R7, 0x40, R0.reuse, 0xe2, !PT ;  /* 0x0000004007167812 */ /* 0x100fe200078ee200 */
[----:B------:R-:W-:Y:S01]  /*1040*/  IMAD.MOV.U32 R4, RZ, RZ, 0x1 ;  /* 0x00000001ff047424 */ /* 0x000fe200078e00ff */
[----:B------:R-:W-:Y:S01]  /*1050*/  IADD3 R5, RZ, -R23, -R0 ;  /* 0x80000017ff057210 */ /* 0x000fe20007ffe800 */
[----:B------:R-:W-:Y:S01]  /*1060*/  IMAD.MOV.U32 R0, RZ, RZ, -0x1 ;  /* 0xffffffffff007424 */ /* 0x000fe200078e00ff */
[----:B------:R-:W-:Y:S01]  /*1070*/  UISETP.LT.AND UP0, UPT, UR43, 0x1, UPT ;  /* 0x000000012b00788c */ /* 0x000fe2000bf01270 */
[----:B------:R-:W-:Y:S01]  /*1080*/  LOP3.LUT R129, R3, 0x80, RZ, 0xc0, !PT ;  /* 0x0000008003817812 */ /* 0x000fe200078ec0ff */
[----:B------:R-:W-:Y:S01]  /*1090*/  ULDC UR4, c[0x0][0x284] ;  /* 0x0000a10000047ab9 */ /* 0x000fe20000000800 */
[----:B------:R-:W-:Y:S01]  /*10a0*/  IMAD R5, R14, -0x40, R5 ;  /* 0xffffffc00e057824 */ /* 0x000fe200078e0205 */
[----:B--2---:R-:W-:Y:S01]  /*10b0*/  SHF.L.U32 R0, R0, R123, RZ ;  /* 0x0000007b00007219 */ /* 0x004fe200000006ff */
[----:B------:R-:W-:Y:S01]  /*10c0*/  USEL UR44, UR43, 0x1, UP0 ;  /* 0x000000012b2c7887 */ /* 0x000fe20008000000 */
[----:B------:R-:W-:Y:S01]  /*10d0*/  LOP3.LUT R22, R22, R23, RZ, 0xfc, !PT ;  /* 0x0000001716167212 */ /* 0x000fe200078efcff */
[----:B------:R-:W-:Y:S01]  /*10e0*/  VIADD R131, R5, UR4 ;  /* 0x0000000405837c36 */ /* 0x000fe20008000000 */
[----:B------:R-:W-:Y:S01]  /*10f0*/  SHF.L.U32 R123, R4, R123, RZ ;  /* 0x0000007b047b7219 */ /* 0x000fe200000006ff */
[----:B------:R-:W-:Y:S01]  /*1100*/  IMAD.MOV.U32 R23, RZ, RZ, RZ ;  /* 0x000000ffff177224 */ /* 0x000fe200078e00ff */
[----:B------:R-:W-:Y:S01]  /*1110*/  SHF.L.U32 R128, R3, 0x1, RZ ;  /* 0x0000000103807819 */ /* 0x000fe200000006ff */
[----:B------:R-:W-:Y:S01]  /*1120*/  UIADD3 UR44, UR43, -UR44, URZ ;  /* 0x8000002c2b2c7290 */ /* 0x000fe2000fffe03f */
[C-C-:B---3--:R-:W-:Y:S01]  /*1130*/  SHF.L.U64.HI R124, R126.reuse, 0x7, R127.reuse ;  /* 0x000000077e7c7819 */ /* 0x148fe2000001027f */
[----:B------:R-:W-:Y:S01]  /*1140*/  UMOV UR42, URZ ;  /* 0x0000003f002a7c82 */ /* 0x000fe20008000000 */
[C---:B------:R-:W-:Y:S01]  /*1150*/  SHF.L.U64.HI R125, R126.reuse, 0x3, R127 ;  /* 0x000000037e7d7819 */ /* 0x040fe2000001027f */
[----:B------:R-:W-:Y:S01]  /*1160*/  IMAD.SHL.U32 R127, R126, 0x80, RZ ;  /* 0x000000807e7f7824 */ /* 0x000fe200078e00ff */
[----:B------:R-:W-:Y:S01]  /*1170*/  LOP3.LUT R146, R18, 0x1, RZ, 0xfc, !PT ;  /* 0x0000000112927812 */ /* 0x000fe200078efcff */
[----:B------:R-:W-:Y:S01]  /*1180*/  IMAD.SHL.U32 R126, R126, 0x8, RZ ;  /* 0x000000087e7e7824 */ /* 0x000fe200078e00ff */
[----:B------:R-:W-:-:S02]  /*1190*/  SHF.R.U32.HI R129, RZ, 0x7, R129 ;  /* 0x00000007ff817819 */ /* 0x000fc40000011681 */
[----:B------:R-:W-:-:S07]  /*11a0*/  LOP3.LUT R130, RZ, R0, RZ, 0x33, !PT ;  /* 0x00000000ff827212 */ /* 0x000fce00078e33ff */
.L_x_222:
[----:B0-----:R-:W0:Y:S01]  /*11b0*/  SHFL.IDX PT, R0, R129, RZ, 0x1f ;  /* 0x00001fff81007589 */ /* 0x001e2200000e0000 */
[----:B-1----:R-:W1:Y:S01]  /*11c0*/  S2UR UR7, SR_CgaCtaId ;  /* 0x00000000000779c3 */ /* 0x002e620000008800 */
[----:B------:R-:W-:Y:S01]  /*11d0*/  UMOV UR6, 0x400 ;  /* 0x0000040000067882 */ /* 0x000fe20000000000 */
[----:B0-----:R-:W-:Y:S01]  /*11e0*/  R2UR UR4, R0 ;  /* 0x00000000000472ca */ /* 0x001fe200000e0000 */
[----:B-1----:R-:W-:-:S12]  /*11f0*/  ULEA UR46, UR7, UR6, 0x18 ;  /* 0x00000006072e7291 */ /* 0x002fd8000f8ec03f */
[----:B------:R-:W-:-:S04]  /*1200*/  ULEA.HI UR5, UR4, UR4, URZ, 0x1 ;  /* 0x0000000404057291 */ /* 0x000fc8000f8f083f */
[----:B------:R-:W-:-:S04]  /*1210*/  ULOP3.LUT UR5, UR5, 0x7fffe, URZ, 0xc0, !UPT ;  /* 0x0007fffe05057892 */ /* 0x000fc8000f8ec03f */
[----:B------:R-:W-:-:S03]  /*1220*/  UIADD3 UR5, UR4, -UR5, URZ ;  /* 0x8000000504057290 */ /* 0x000fc6000fffe03f */
[----:B------:R-:W-:Y:S01]  /*1230*/  ULDC UR4, c[0x0][0x28c] ;  /* 0x0000a30000047ab9 */ /* 0x000fe20000000800 */
[----:B------:R-:W-:Y:S01]  /*1240*/  ULEA UR5, UR5, UR46, 0xd ;  /* 0x0000002e05057291 */ /* 0x000fe2000f8e683f */
[----:B------:R-:W-:-:S03]  /*1250*/  ISETP.LT.AND P0, PT, RZ, UR4, PT ;  /* 0x00000004ff007c0c */ /* 0x000fc6000bf01270 */
[----:B------:R-:W-:-:S04]  /*1260*/  UIADD3 UR5, UR5, 0x100, URZ ;  /* 0x0000010005057890 */ /* 0x000fc8000fffe03f */
[----:B------:R-:W-:-:S04]  /*1270*/  USHF.R.U32.HI UR5, URZ, 0x4, UR5 ;  /* 0x000000043f057899 */ /* 0x000fc80008011605 */
[----:B------:R-:W-:-:S04]  /*1280*/  ULOP3.LUT UR5, UR5, 0x3fff, URZ, 0xc0, !UPT ;  /* 0x00003fff05057892 */ /* 0x000fc8000f8ec03f */
[----:B------:R-:W-:Y:S01]  /*1290*/  ULOP3.LUT UR45, UR5, 0x10000, URZ, 0xfc, !UPT ;  /* 0x00010000052d7892 */ /* 0x000fe2000f8efc3f */
[----:B--2345:R-:W-:Y:S11]  /*12a0*/  @P0 BRA `(.L_x_13) ;  /* 0x0000000000400947 */ /* 0x03cff60003800000 */
[----:B------:R-:W-:Y:S01]  /*12b0*/  MOV R0, 0x0 ;  /* 0x0000000000007802 */ /* 0x000fe20000000f00 */
[----:B------:R-:W-:Y:S01]  /*12c0*/  ULDC.64 UR4, c[0x4][0x68] ;  /* 0x01001a0000047ab9 */ /* 0x000fe20000000a00 */
[----:B------:R-:W-:Y:S01]  /*12d0*/  ULDC.64 UR6, c[0x4][0x8] ;  /* 0x0100020000067ab9 */ /* 0x000fe20000000a00 */
[----:B------:R-:W-:Y:S01]  /*12e0*/  IMAD.U32 R4, RZ, RZ, UR4 ;  /* 0x00000004ff047e24 */ /* 0x000fe2000f8e00ff */
[----:B------:R0:W1:Y:S01]  /*12f0*/  LDC.64 R14, c[0x4][R0] ;  /* 0x01000000000e7b82 */ /* 0x0000620000000a00 */
[----:B------:R-:W-:Y:S01]  /*1300*/  IMAD.U32 R5, RZ, RZ, UR5 ;  /* 0x00000005ff057e24 */ /* 0x000fe2000f8e00ff */
[----:B------:R-:W-:Y:S01]  /*1310*/  ULDC.64 UR4, c[0x4][0x70] ;  /* 0x01001c0000047ab9 */ /* 0x000fe20000000a00 */
[----:B------:R-:W-:Y:S01]  /*1320*/  IMAD.U32 R10, RZ, RZ, UR6 ;  /* 0x00000006ff0a7e24 */ /* 0x000fe2000f8e00ff */
[----:B------:R-:W-:Y:S01]  /*1330*/  MOV R6, UR4 ;  /* 0x0000000400067c02 */ /* 0x000fe20008000f00 */
[----:B------:R-:W-:Y:S01]  /*1340*/  IMAD.U32 R7, RZ, RZ, UR5 ;  /* 0x00000005ff077e24 */ /* 0x000fe2000f8e00ff */
[----:B------:R-:W-:Y:S01]  /*1350*/  MOV R12, 0x1 ;  /* 0x00000001000c7802 */ /* 0x000fe20000000f00 */
[----:B------:R-:W-:-:S02]  /*1360*/  IMAD.U32 R11, RZ, RZ, UR7 ;  /* 0x00000007ff0b7e24 */ /* 0x000fc4000f8e00ff */
[----:B------:R-:W-:Y:S02]  /*1370*/  IMAD.MOV.U32 R8, RZ, RZ, 0x1e1 ;  /* 0x000001e1ff087424 */ /* 0x000fe400078e00ff */
[----:B0-----:R-:W-:-:S07]  /*1380*/  IMAD.MOV.U32 R13, RZ, RZ, RZ ;  /* 0x000000ffff0d7224 */ /* 0x001fce00078e00ff */
[----:B------:R-:W-:-:S07]  /*1390*/  LEPC R20, `(.L_x_13) ;  /* 0x000000001014794e */ /* 0x000fce0000000000 */
[----:B-1---5:R-:W-:Y:S05]  /*13a0*/  CALL.ABS.NOINC R14 ;  /* 0x000000000e007343 */ /* 0x022fea0003c00000 */
.L_x_13:
[----:B------:R-:W-:-:S13]  /*13b0*/  ISETP.NE.AND P0, PT, R146, 0x3, PT ;  /* 0x000000039200780c */ /* 0x000fda0003f05270 */
[----:B------:R-:W-:Y:S05]  /*13c0*/  @!P0 BRA `(.L_x_14) ;  /* 0x0000000000048947 */ /* 0x000fea0003800000 */
[----:B------:R-:W-:Y:S01]  /*13d0*/  BPT.TRAP 0x1 ;  /* 0x000000040000795c */ /* 0x000fe20000300000 */
.L_x_14:
[----:B------:R-:W-:Y:S02]  /*13e0*/  IMAD.U32 R3, RZ, RZ, UR42 ;  /* 0x0000002aff037e24 */ /* 0x000fe4000f8e00ff */
[----:B------:R-:W-:-:S03]  /*13f0*/  IMAD.U32 R0, RZ, RZ, UR40 ;  /* 0x00000028ff007e24 */ /* 0x000fc6000f8e00ff */
[----:B------:R-:W-:Y:S02]  /*1400*/  LEA R3, R3, UR46, 0x3 ;  /* 0x0000002e03037c11 */ /* 0x000fe4000f8e18ff */
[----:B------:R-:W-:-:S04]  /*1410*/  SHF.L.U32 R0, R0, 0x1f, RZ ;  /* 0x0000001f00007819 */ /* 0x000fc800000006ff */
[----:B------:R0:W1:Y:S01]  /*1420*/  SYNCS.PHASECHK.TRANS64.TRYWAIT P1, [R3+URZ], R0 ;  /* 0x00000000030075a7 */ /* 0x000062000802017f */
[----:B------:R-:W-:Y:S05]  /*1430*/  @!P0 BRA `(.L_x_15) ;  /* 0x0000000000048947 */ /* 0x000fea0003800000 */
[----:B------:R-:W-:Y:S01]  /*1440*/  BPT.TRAP 0x1 ;  /* 0x000000040000795c */ /* 0x000fe20000300000 */
.L_x_15:
[----:B------:R-:W-:-:S05]  /*1450*/  IMAD.U32 R4, RZ, RZ, UR44 ;  /* 0x0000002cff047e24 */ /* 0x000fca000f8e00ff */
[----:B------:R-:W-:Y:S01]  /*1460*/  ISETP.GE.AND P2, PT, R4, 0x1, PT ;  /* 0x000000010400780c */ /* 0x000fe20003f46270 */
[----:B-1----:R-:W-:-:S12]  /*1470*/  @P1 BRA `(.L_x_16) ;  /* 0x0000000000081947 */ /* 0x002fd80003800000 */
[----:B------:R-:W1:Y:S02]  /*1480*/  SYNCS.PHASECHK.TRANS64.TRYWAIT P1, [R3+URZ], R0 ;  /* 0x00000000030075a7 */ /* 0x000e64000802017f */
[----:B-1----:R-:W-:Y:S05]  /*1490*/  @!P1 BRA `(.L_x_17) ;  /* 0x0000009800389947 */ /* 0x002fea0003800000 */
.L_x_16:
[----:B------:R-:W-:Y:S05]  /*14a0*/  WARPSYNC.ALL ;  /* 0x0000000000007948 */ /* 0x000fea0003800000 */
[----:B------:R-:W-:Y:S01]  /*14b0*/  UIADD3 UR4, UR46, 0x24100, URZ ;  /* 0x000241002e047890 */ /* 0x000fe2000fffe03f */
[----:B------:R-:W-:Y:S01]  /*14c0*/  WARPGROUP.ARRIVE ;  /* 0x00000000000079c5 */ /* 0x000fe20000000000 */
[----:B------:R-:W-:Y:S02]  /*14d0*/  UIMAD UR6, UR42, 0xc00, UR45 ;  /* 0x00000c002a0678a4 */ /* 0x000fe4000f8e022d */
[----:B------:R-:W-:Y:S01]  /*14e0*/  USHF.R.U32.HI UR4, URZ, 0x4, UR4 ;  /* 0x000000043f047899 */ /* 0x000fe20008011604 */
[----:B------:R-:W-:Y:S01]  /*14f0*/  UMOV UR13, 0x40000040 ;  /* 0x40000040000d7882 */ /* 0x000fe20000000000 */
[----:B------:R-:W-:-:S02]  /*1500*/  UMOV UR15, 0x40000040 ;  /* 0x40000040000f7882 */ /* 0x000fc40000000000 */
[----:B------:R-:W-:Y:S01]  /*1510*/  ULOP3.LUT UR4, UR4, 0x3fff, URZ, 0xc0, !UPT ;  /* 0x00003fff04047892 */ /* 0x000fe2000f8ec03f */
[----:B------:R-:W-:-:S03]  /*1520*/  UMOV UR12, UR6 ;  /* 0x00000006000c7c82 */ /* 0x000fc60008000000 */
[----:B------:R-:W-:-:S04]  /*1530*/  ULOP3.LUT UR8, UR4, 0x10000, URZ, 0xfc, !UPT ;  /* 0x0001000004087892 */ /* 0x000fc8000f8efc3f */
[----:B------:R-:W-:-:S07]  /*1540*/  UIMAD UR4, UR42, 0x600, UR8 ;  /* 0x000006002a0478a4 */ /* 0x000fce000f8e0208 */
[----:B------:R-:W-:Y:S02]  /*1550*/  UMOV UR14, UR4 ;  /* 0x00000004000e7c82 */ /* 0x000fe40008000000 */
[----:B------:R-:W-:Y:S01]  /*1560*/  HGMMA.64x96x16.F32 R72, gdesc[UR12], RZ, !UPT, gsb0 ;  /* 0x016000000c4879f0 */ /* 0x000fe2000c0008ff */
[----:B------:R-:W-:Y:S01]  /*1570*/  UIADD3 UR12, UR6, 0x400, URZ ;  /* 0x00000400060c7890 */ /* 0x000fe2000fffe03f */
[----:B------:R-:W-:Y:S01]  /*1580*/  UMOV UR13, 0x40000040 ;  /* 0x40000040000d7882 */ /* 0x000fe20000000000 */
[----:B------:R-:W-:Y:S02]  /*1590*/  WARPGROUP.DEPBAR.LE gsb0, 0x0 ;  /* 0x00008000000079c5 */ /* 0x000fe40000010000 */
[----:B------:R-:W-:-:S06]  /*15a0*/  WARPGROUP.ARRIVE ;  /* 0x00000000000079c5 */ /* 0x000fcc0000000000 */
[----:B------:R-:W-:Y:S01]  /*15b0*/  HGMMA.64x96x16.F32 R24, gdesc[UR12], RZ, !UPT, gsb0 ;  /* 0x016000000c1879f0 */ /* 0x000fe2000c0008ff */
[----:B------:R-:W-:Y:S02]  /*15c0*/  UIADD3 UR12, UR6, 0x2, URZ ;  /* 0x00000002060c7890 */ /* 0x000fe4000fffe03f */
[----:B------:R-:W-:Y:S01]  /*15d0*/  UIADD3 UR14, UR4, 0x2, URZ ;  /* 0x00000002040e7890 */ /* 0x000fe2000fffe03f */
[----:B------:R-:W-:Y:S01]  /*15e0*/  UMOV UR13, 0x40000040 ;  /* 0x40000040000d7882 */ /* 0x000fe20000000000 */
[----:B------:R-:W-:Y:S01]  /*15f0*/  UMOV UR15, 0x40000040 ;  /* 0x40000040000f7882 */ /* 0x000fe20000000000 */
[----:B------:R-:W-:Y:S02]  /*1600*/  WARPGROUP.DEPBAR.LE gsb0, 0x0 ;  /* 0x00008000000079c5 */ /* 0x000fe40000010000 */
[----:B------:R-:W-:-:S06]  /*1610*/  WARPGROUP.ARRIVE ;  /* 0x00000000000079c5 */ /* 0x000fcc0000000000 */
[----:B------:R-:W-:Y:S01]  /*1620*/  HGMMA.64x96x16.F32 R72, gdesc[UR12], R72, gsb0 ;  /* 0x016000000c4879f0 */ /* 0x000fe20008000848 */
[----:B------:R-:W-:Y:S01]  /*1630*/  UIADD3 UR12, UR6, 0x402, URZ ;  /* 0x00000402060c7890 */ /* 0x000fe2000fffe03f */
[----:B------:R-:W-:Y:S01]  /*1640*/  UMOV UR13, 0x40000040 ;  /* 0x40000040000d7882 */ /* 0x000fe20000000000 */
[----:B------:R-:W-:Y:S02]  /*1650*/  WARPGROUP.DEPBAR.LE gsb0, 0x0 ;  /* 0x00008000000079c5 */ /* 0x000fe40000010000 */
[----:B------:R-:W-:-:S06]  /*1660*/  WARPGROUP.ARRIVE ;  /* 0x00000000000079c5 */ /* 0x000fcc0000000000 */
[----:B------:R-:W-:Y:S01]  /*1670*/  HGMMA.64x96x16.F32 R24, gdesc[UR12], R24, gsb0 ;  /* 0x016000000c1879f0 */ /* 0x000fe20008000818 */
        /* <DEDUP_REMOVED lines=71> */
[----:B------:R-:W-:Y:S03]  /*1af0*/  HGMMA.64x96x16.F32 R24, gdesc[UR12], R24, gsb0 ;  /* 0x016000000c1879f0 */ /* 0x000fe60008000818 */
[----:B------:R-:W-:Y:S02]  /*1b00*/  WARPGROUP.DEPBAR.LE gsb0, 0x0 ;  /* 0x00008000000079c5 */ /* 0x000fe40000010000 */
[----:B------:R-:W-:Y:S05]  /*1b10*/  @!P2 BRA `(.L_x_18) ;  /* 0x00000008002ca947 */ /* 0x000fea0003800000 */
[----:B------:R-:W-:Y:S01]  /*1b20*/  UIADD3 UR13, UR42, 0x1, URZ ;  /* 0x000000012a0d7890 */ /* 0x000fe2000fffe03f */
[----:B01----:R-:W-:Y:S01]  /*1b30*/  MOV R0, UR44 ;  /* 0x0000002c00007c02 */ /* 0x003fe20008000f00 */
[----:B------:R-:W-:Y:S02]  /*1b40*/  UMOV UR9, UR42 ;  /* 0x0000002a00097c82 */ /* 0x000fe40008000000 */
[----:B------:R-:W-:-:S04]  /*1b50*/  UISETP.NE.AND UP0, UPT, UR13, 0x3, UPT ;  /* 0x000000030d00788c */ /* 0x000fc8000bf05270 */
[----:B------:R-:W-:Y:S02]  /*1b60*/  USEL UR4, URZ, 0x1, UP0 ;  /* 0x000000013f047887 */ /* 0x000fe40008000000 */
[----:B------:R-:W-:Y:S02]  /*1b70*/  USEL UR13, UR13, URZ, UP0 ;  /* 0x0000003f0d0d7287 */ /* 0x000fe40008000000 */
[----:B------:R-:W-:-:S06]  /*1b80*/  ULOP3.LUT UR4, UR40, UR4, URZ, 0x3c, !UPT ;  /* 0x0000000428047292 */ /* 0x000fcc000f8e3c3f */
[----:B------:R-:W-:-:S07]  /*1b90*/  IMAD.U32 R5, RZ, RZ, UR4 ;  /* 0x00000004ff057e24 */ /* 0x000fce000f8e00ff */
.L_x_25:
[----:B01----:R-:W-:Y:S05]  /*1ba0*/  @!P0 BRA `(.L_x_19) ;  /* 0x0000000000048947 */ /* 0x003fea0003800000 */
[----:B------:R-:W-:Y:S01]  /*1bb0*/  BPT.TRAP 0x1 ;  /* 0x000000040000795c */ /* 0x000fe20000300000 */
.L_x_19:
[----:B------:R-:W0:Y:S01]  /*1bc0*/  S2UR UR4, SR_CgaCtaId ;  /* 0x00000000000479c3 */ /* 0x000e220000008800 */
[----:B------:R-:W-:Y:S01]  /*1bd0*/  UMOV UR10, 0x400 ;  /* 0x00000400000a7882 */ /* 0x000fe20000000000 */
[----:B------:R-:W-:Y:S01]  /*1be0*/  SHF.L.U32 R3, R5, 0x1f, RZ ;  /* 0x0000001f05037819 */ /* 0x000fe200000006ff */
[----:B0-----:R-:W-:-:S04]  /*1bf0*/  ULEA UR10, UR4, UR10, 0x18 ;  /* 0x0000000a040a7291 */ /* 0x001fc8000f8ec03f */
[----:B------:R-:W-:-:S09]  /*1c00*/  ULEA UR4, UR13, UR10, 0x3 ;  /* 0x0000000a0d047291 */ /* 0x000fd2000f8e183f */
[----:B------:R0:W1:Y:S01]  /*1c10*/  SYNCS.PHASECHK.TRANS64.TRYWAIT P1, [UR4], R3 ;  /* 0x00000003ff0075a7 */ /* 0x0000620008020144 */
[----:B------:R-:W-:Y:S05]  /*1c20*/  @!P0 BRA `(.L_x_20) ;  /* 0x0000000000048947 */ /* 0x000fea0003800000 */
[----:B------:R-:W-:Y:S01]  /*1c30*/  BPT.TRAP 0x1 ;  /* 0x000000040000795c */ /* 0x000fe20000300000 */
.L_x_20:
[----:B-1----:R-:W-:Y:S05]  /*1c40*/  @P1 BRA `(.L_x_21) ;  /* 0x0000000000081947 */ /* 0x002fea0003800000 */
[----:B------:R-:W1:Y:S02]  /*1c50*/  SYNCS.PHASECHK.TRANS64.TRYWAIT P1, [UR4], R3 ;  /* 0x00000003ff0075a7 */ /* 0x000e640008020144 */
[----:B-1----:R-:W-:Y:S05]  /*1c60*/  @!P1 BRA `(.L_x_22) ;  /* 0x0000009000589947 */ /* 0x002fea0003800000 */
.L_x_21:
[----:B------:R-:W-:Y:S01]  /*1c70*/  UIMAD UR12, UR13, 0xc00, UR45 ;  /* 0x00000c000d0c78a4 */ /* 0x000fe2000f8e022d */
[----:B------:R-:W-:Y:S01]  /*1c80*/  WARPGROUP.ARRIVE ;  /* 0x00000000000079c5 */ /* 0x000fe20000000000 */
[----:B------:R-:W-:Y:S01]  /*1c90*/  UIMAD UR11, UR13, 0x600, UR8 ;  /* 0x000006000d0b78a4 */ /* 0x000fe2000f8e0208 */
[----:B------:R-:W-:Y:S01]  /*1ca0*/  UMOV UR5, 0x40000040 ;  /* 0x4000004000057882 */ /* 0x000fe20000000000 */
[----:B------:R-:W-:-:S03]  /*1cb0*/  UMOV UR7, 0x40000040 ;  /* 0x4000004000077882 */ /* 0x000fc60000000000 */
[----:B------:R-:W-:Y:S02]  /*1cc0*/  UMOV UR4, UR12 ;  /* 0x0000000c00047c82 */ /* 0x000fe40008000000 */
[----:B------:R-:W-:Y:S02]  /*1cd0*/  UMOV UR6, UR11 ;  /* 0x0000000b00067c82 */ /* 0x000fe40008000000 */
        /* <DEDUP_REMOVED lines=92> */
[----:B------:R-:W-:Y:S01]  /*22a0*/  BPT.TRAP 0x1 ;  /* 0x000000040000795c */ /* 0x000fe20000300000 */
.L_x_23:
[----:B------:R-:W-:Y:S01]  /*22b0*/  ULEA UR10, UR9, UR10, 0x3 ;  /* 0x0000000a090a7291 */ /* 0x000fe2000f8e183f */
[----:B------:R-:W-:-:S03]  /*22c0*/  ISETP.GT.U32.AND P1, PT, R18, 0x1, PT ;  /* 0x000000011200780c */ /* 0x000fc60003f24070 */
[----:B------:R-:W-:-:S04]  /*22d0*/  UIADD3 UR10, UR10, 0x18, URZ ;  /* 0x000000180a0a7890 */ /* 0x000fc8000fffe03f */
[----:B------:R-:W-:-:S09]  /*22e0*/  UPRMT UR10, URZ, 0x654, UR10 ;  /* 0x000006543f0a7896 */ /* 0x000fd2000800000a */
[----:B------:R-:W-:Y:S01]  /*22f0*/  SYNCS.ARRIVE.TRANS64.RED.A1T0 RZ, [UR10], RZ ;  /* 0x000000ffffff79a7 */ /* 0x000fe2000810040a */
[----:B------:R-:W-:Y:S05]  /*2300*/  @P1 BRA `(.L_x_24) ;  /* 0x0000000000041947 */ /* 0x000fea0003800000 */
[----:B------:R-:W-:Y:S01]  /*2310*/  BPT.TRAP 0x1 ;  /* 0x000000040000795c */ /* 0x000fe20000300000 */
.L_x_24:
[----:B------:R-:W-:Y:S01]  /*2320*/  UIADD3 UR13, UR13, 0x1, URZ ;  /* 0x000000010d0d7890 */ /* 0x000fe2000fffe03f */
[C---:B------:R-:W-:Y:S01]  /*2330*/  ISETP.GT.AND P1, PT, R0.reuse, 0x1, PT ;  /* 0x000000010000780c */ /* 0x040fe20003f24270 */
[----:B------:R-:W-:Y:S01]  /*2340*/  UIADD3 UR9, UR9, 0x1, URZ ;  /* 0x0000000109097890 */ /* 0x000fe2000fffe03f */
[----:B------:R-:W-:Y:S01]  /*2350*/  VIADD R0, R0, 0xffffffff ;  /* 0xffffffff00007836 */ /* 0x000fe20000000000 */
[----:B------:R-:W-:Y:S02]  /*2360*/  UISETP.NE.AND UP0, UPT, UR13, 0x3, UPT ;  /* 0x000000030d00788c */ /* 0x000fe4000bf05270 */
[----:B------:R-:W-:Y:S02]  /*2370*/  UISETP.NE.AND UP1, UPT, UR9, 0x3, UPT ;  /* 0x000000030900788c */ /* 0x000fe4000bf25270 */
[----:B------:R-:W-:Y:S02]  /*2380*/  USEL UR4, URZ, 0x1, UP0 ;  /* 0x000000013f047887 */ /* 0x000fe40008000000 */
[----:B------:R-:W-:-:S02]  /*2390*/  USEL UR13, UR13, URZ, UP0 ;  /* 0x0000003f0d0d7287 */ /* 0x000fc40008000000 */
[----:B------:R-:W-:Y:S02]  /*23a0*/  USEL UR9, UR9, URZ, UP1 ;  /* 0x0000003f09097287 */ /* 0x000fe40008800000 */
[----:B------:R-:W-:Y:S01]  /*23b0*/  LOP3.LUT R5, R5, UR4, RZ, 0x3c, !PT ;  /* 0x0000000405057c12 */ /* 0x000fe2000f8e3cff */
[----:B------:R-:W-:Y:S09]  /*23c0*/  @P1 BRA `(.L_x_25) ;  /* 0xfffffff400f41947 */ /* 0x000ff2000383ffff */
.L_x_18:
[----:B01----:R-:W0:Y:S02]  /*23d0*/  LDC R0, c[0x0][0x28c] ;  /* 0x0000a300ff007b82 */ /* 0x003e240000000800 */
[----:B0-----:R-:W-:-:S13]  /*23e0*/  ISETP.GE.AND P1, PT, R0, 0x1, PT ;  /* 0x000000010000780c */ /* 0x001fda0003f26270 */
[----:B------:R-:W-:Y:S05]  /*23f0*/  @!P1 BRA `(.L_x_26) ;  /* 0x0000000000409947 */ /* 0x000fea0003800000 */
[----:B------:R-:W-:Y:S05]  /*2400*/  @!P0 BRA `(.L_x_27) ;  /* 0x0000000000048947 */ /* 0x000fea0003800000 */
[----:B------:R-:W-:Y:S01]  /*2410*/  BPT.TRAP 0x1 ;  /* 0x000000040000795c */ /* 0x000fe20000300000 */
.L_x_27:
[----:B------:R-:W0:Y:S01]  /*2420*/  S2UR UR7, SR_CgaCtaId ;  /* 0x00000000000779c3 */ /* 0x000e220000008800 */
[----:B------:R-:W-:Y:S01]  /*2430*/  UIADD3 UR6, UR44, UR42, URZ ;  /* 0x0000002a2c067290 */ /* 0x000fe2000fffe03f */
[----:B------:R-:W-:-:S03]  /*2440*/  ISETP.GT.U32.AND P0, PT, R18, 0x1, PT ;  /* 0x000000011200780c */ /* 0x000fc60003f04070 */
[----:B------:R-:W-:-:S04]  /*2450*/  UIMAD.WIDE.U32 UR4, UR6, -0x55555555, URZ ;  /* 0xaaaaaaab060478a5 */ /* 0x000fc8000f8e003f */
[----:B------:R-:W-:-:S03]  /*2460*/  USHF.R.U32.HI UR4, URZ, 0x1, UR5 ;  /* 0x000000013f047899 */ /* 0x000fc60008011605 */
[----:B------:R-:W-:Y:S01]  /*2470*/  UMOV UR5, 0x400 ;  /* 0x0000040000057882 */ /* 0x000fe20000000000 */
[----:B------:R-:W-:Y:S02]  /*2480*/  UIMAD UR6, UR4, -0x3, UR6 ;  /* 0xfffffffd040678a4 */ /* 0x000fe4000f8e0206 */
[----:B0-----:R-:W-:-:S04]  /*2490*/  ULEA UR5, UR7, UR5, 0x18 ;  /* 0x0000000507057291 */ /* 0x001fc8000f8ec03f */
[----:B------:R-:W-:-:S04]  /*24a0*/  ULEA UR6, UR6, UR5, 0x3 ;  /* 0x0000000506067291 */ /* 0x000fc8000f8e183f */
[----:B------:R-:W-:-:S04]  /*24b0*/  UIADD3 UR6, UR6, 0x18, URZ ;  /* 0x0000001806067890 */ /* 0x000fc8000fffe03f */
[----:B------:R-:W-:-:S09]  /*24c0*/  UPRMT UR6, URZ, 0x654, UR6 ;  /* 0x000006543f067896 */ /* 0x000fd20008000006 */
[----:B------:R-:W-:Y:S01]  /*24d0*/  SYNCS.ARRIVE.TRANS64.RED.A1T0 RZ, [UR6], RZ ;  /* 0x000000ffffff79a7 */ /* 0x000fe20008100406 */
[----:B------:R-:W-:Y:S05]  /*24e0*/  @P0 BRA `(.L_x_26) ;  /* 0x0000000000040947 */ /* 0x000fea0003800000 */
[----:B------:R-:W-:Y:S01]  /*24f0*/  BPT.TRAP 0x1 ;  /* 0x000000040000795c */ /* 0x000fe20000300000 */
.L_x_26:
[----:B------:R-:W-:Y:S01]  /*2500*/  IMAD R3, R132, 0x60, RZ ;  /* 0x0000006084037824 */ /* 0x000fe200078e02ff */
[----:B------:R-:W-:Y:S01]  /*2510*/  UIADD3 UR42, UR43, UR42, URZ ;  /* 0x0000002a2b2a7290 */ /* 0x000fe2000fffe03f */
[----:B------:R-:W-:Y:S01]  /*2520*/  SHF.R.S32.HI R15, RZ, 0x1f, R19 ;  /* 0x0000001fff0f7819 */ /* 0x000fe20000011413 */
[----:B------:R-:W-:Y:S01]  /*2530*/  ULDC UR7, c[0x0][0x288] ;  /* 0x0000a20000077ab9 */ /* 0x000fe20000000800 */
[----:B------:R-:W-:Y:S01]  /*2540*/  IMAD R136, R133, 0xc0, RZ ;  /* 0x000000c085887824 */ /* 0x000fe200078e02ff */
[C---:B------:R-:W-:Y:S01]  /*2550*/  LOP3.LUT R4, R3.reuse, 0x6, R128, 0xf8, !PT ;  /* 0x0000000603047812 */ /* 0x040fe200078ef880 */
[----:B------:R-:W-:Y:S01]  /*2560*/  UISETP.GT.U32.AND UP0, UPT, UR42, 0x2, UPT ;  /* 0x000000022a00788c */ /* 0x000fe2000bf04070 */
[----:B------:R-:W-:Y:S01]  /*2570*/  ISETP.GE.AND P0, PT, R3, UR7, PT ;  /* 0x0000000703007c0c */ /* 0x000fe2000bf06270 */
[----:B------:R-:W-:Y:S01]  /*2580*/  ULDC.64 UR4, c[0x0][0x5d0] ;  /* 0x0001740000047ab9 */ /* 0x000fe20000000a00 */
[----:B------:R-:W-:Y:S01]  /*2590*/  SHF.R.S32.HI R5, RZ, 0x1f, R4 ;  /* 0x0000001fff057819 */ /* 0x000fe20000011404 */
[----:B------:R-:W-:Y:S01]  /*25a0*/  ULDC UR10, c[0x0][0x284] ;  /* 0x0000a100000a7ab9 */ /* 0x000fe20000000800 */
[----:B------:R-:W-:Y:S01]  /*25b0*/  IMAD R0, R15, UR4, RZ ;  /* 0x000000040f007c24 */ /* 0x000fe2000f8e02ff */
[----:B------:R-:W-:Y:S01]  /*25c0*/  UISETP.LT.U32.AND UP0, UPT, UR43, 0x3, UP0 ;  /* 0x000000032b00788c */ /* 0x000fe20008701070 */
[----:B------:R-:W-:Y:S01]  /*25d0*/  ISETP.GE.OR P0, PT, R136, UR10, P0 ;  /* 0x0000000a88007c0c */ /* 0x000fe20008706670 */
[----:B------:R-:W-:Y:S01]  /*25e0*/  UISETP.GE.U32.AND UP1, UPT, UR43, 0x3, UPT ;  /* 0x000000032b00788c */ /* 0x000fe2000bf26070 */
[C---:B------:R-:W-:Y:S01]  /*25f0*/  IMAD R11, R19.reuse, UR5, R0 ;  /* 0x00000005130b7c24 */ /* 0x040fe2000f8e0200 */
[----:B------:R-:W-:Y:S01]  /*2600*/  USEL UR6, URZ, 0x1, !UP0 ;  /* 0x000000013f067887 */ /* 0x000fe2000c000000 */
[----:B------:R-:W-:Y:S01]  /*2610*/  IMAD.WIDE.U32 R6, R19, UR4, R4 ;  /* 0x0000000413067c25 */ /* 0x000fe2000f8e0004 */
[----:B------:R-:W-:Y:S01]  /*2620*/  UIMAD.WIDE.U32 UR4, UR42, -0x55555555, URZ ;  /* 0xaaaaaaab2a0478a5 */ /* 0x000fe2000f8e003f */
[----:B------:R-:W-:-:S02]  /*2630*/  ULDC.64 UR8, c[0x0][0x5c8] ;  /* 0x0001720000087ab9 */ /* 0x000fc40000000a00 */
[----:B------:R-:W-:Y:S01]  /*2640*/  IMAD.WIDE R8, R133, 0xc0, R22 ;  /* 0x000000c085087825 */ /* 0x000fe200078e0216 */
[----:B------:R-:W-:Y:S02]  /*2650*/  USHF.R.U32.HI UR4, URZ, 0x1, UR5 ;  /* 0x000000013f047899 */ /* 0x000fe40008011605 */
[----:B------:R-:W-:Y:S01]  /*2660*/  ULOP3.LUT UR40, UR40, UR6, URZ, 0x3c, !UPT ;  /* 0x0000000628287292 */ /* 0x000fe2000f8e3c3f */
[----:B------:R-:W-:Y:S01]  /*2670*/  IMAD R13, R9, UR8, RZ ;  /* 0x00000008090d7c24 */ /* 0x000fe2000f8e02ff */
[----:B------:R-:W-:Y:S01]  /*2680*/  UIMAD UR42, UR4, -0x3, UR42 ;  /* 0xfffffffd042a78a4 */ /* 0x000fe2000f8e022a */
[----:B------:R-:W-:Y:S01]  /*2690*/  IMAD.IADD R7, R7, 0x1, R11 ;  /* 0x0000000107077824 */ /* 0x000fe200078e020b */
[----:B------:R-:W-:Y:S01]  /*26a0*/  @UP1 ULOP3.LUT UR40, UR40, 0x1, UR4, 0x78, !UPT ;  /* 0x0000000128281892 */ /* 0x000fe2000f8e7804 */
[C---:B------:R-:W-:Y:S02]  /*26b0*/  IMAD R13, R8.reuse, UR9, R13 ;  /* 0x00000009080d7c24 */ /* 0x040fe4000f8e020d */
[----:B------:R-:W-:-:S04]  /*26c0*/  IMAD.WIDE.U32 R142, R8, UR8, R6 ;  /* 0x00000008088e7c25 */ /* 0x000fc8000f8e0006 */
[----:B------:R-:W-:Y:S01]  /*26d0*/  IMAD.MOV.U32 R0, RZ, RZ, -0x1 ;  /* 0xffffffffff007424 */ /* 0x000fe200078e00ff */
[----:B------:R-:W-:Y:S06]  /*26e0*/  @P0 BRA `(.L_x_28) ;  /* 0x0000006800a40947 */ /* 0x000fec0003800000 */
[----:B-----5:R-:W-:Y:S01]  /*26f0*/  FSETP.NEU.AND P1, PT, R121, RZ, PT ;  /* 0x000000ff7900720b */ /* 0x020fe20003f2d000 */
[----:B------:R-:W-:Y:S01]  /*2700*/  IMAD.IADD R3, R122, 0x1, -R3 ;  /* 0x000000017a037824 */ /* 0x000fe200078e0a03 */
[----:B------:R-:W-:Y:S01]  /*2710*/  IADD3 R136, R131, -R136, RZ ;  /* 0x8000008883887210 */ /* 0x000fe20007ffe0ff */
[----:B------:R-:W-:Y:S01]  /*2720*/  BSSY B0, `(.L_x_28) ;  /* 0x00006a5000007945 */ /* 0x000fe20003800000 */
[----:B------:R-:W-:Y:S02]  /*2730*/  IMAD.IADD R145, R143, 0x1, R13 ;  /* 0x000000018f917824 */ /* 0x000fe400078e020d */
[----:B------:R-:W-:-:S04]  /*2740*/  ISETP.GT.AND P3, PT, R136, RZ, PT ;  /* 0x000000ff8800720c */ /* 0x000fc80003f64270 */
[----:B------:R-:W-:-:S03]  /*2750*/  ISETP.GT.AND P0, PT, R3, RZ, P3 ;  /* 0x000000ff0300720c */ /* 0x000fc60001f04270 */
[----:B------:R-:W-:Y:S10]  /*2760*/  @!P1 BRA `(.L_x_29) ;  /* 0x0000004800dc9947 */ /* 0x000ff40003800000 */
[----:B------:R-:W0:Y:S01]  /*2770*/  LDC.64 R10, c[0x0][0x5b8] ;  /* 0x00016e00ff0a7b82 */ /* 0x000e220000000a00 */
[----:B------:R-:W-:-:S07]  /*2780*/  ULDC.64 UR4, c[0x0][0x5c0] ;  /* 0x0001700000047ab9 */ /* 0x000fce0000000a00 */
[----:B------:R-:W1:Y:S08]  /*2790*/  LDC.64 R12, c[0x0][0x5b0] ;  /* 0x00016c00ff0c7b82 */ /* 0x000e700000000a00 */
[----:B------:R-:W2:Y:S01]  /*27a0*/  LDC.64 R6, c[0x0][0x5a8] ;  /* 0x00016a00ff067b82 */ /* 0x000ea20000000a00 */
[----:B0-----:R-:W-:-:S04]  /*27b0*/  IMAD R14, R15, R10, RZ ;  /* 0x0000000a0f0e7224 */ /* 0x001fc800078e02ff */
[C---:B------:R-:W-:Y:S02]  /*27c0*/  IMAD R11, R19.reuse, R11, R14 ;  /* 0x0000000b130b7224 */ /* 0x040fe400078e020e */
[----:B------:R-:W-:-:S04]  /*27d0*/  IMAD.WIDE.U32 R14, R19, R10, R4 ;  /* 0x0000000a130e7225 */ /* 0x000fc800078e0004 */
[----:B-1----:R-:W-:Y:S02]  /*27e0*/  IMAD R20, R9, R12, RZ ;  /* 0x0000000c09147224 */ /* 0x002fe400078e02ff */
[----:B------:R-:W-:Y:S02]  /*27f0*/  IMAD.IADD R21, R15, 0x1, R11 ;  /* 0x000000010f157824 */ /* 0x000fe400078e020b */
[----:B------:R-:W-:Y:S02]  /*2800*/  IMAD R143, R8, R13, R20 ;  /* 0x0000000d088f7224 */ /* 0x000fe400078e0214 */
[----:B------:R-:W-:-:S04]  /*2810*/  IMAD.MOV.U32 R20, RZ, RZ, R14 ;  /* 0x000000ffff147224 */ /* 0x000fc800078e000e */
[----:B------:R-:W-:-:S05]  /*2820*/  IMAD.WIDE.U32 R132, R8, R12, R20 ;  /* 0x0000000c08847225 */ /* 0x000fca00078e0014 */
[----:B------:R-:W-:Y:S02]  /*2830*/  IADD3 R133, R133, R143, RZ ;  /* 0x0000008f85857210 */ /* 0x000fe40007ffe0ff */
[----:B--2---:R-:W-:-:S04]  /*2840*/  LEA R134, P1, R132, R6, 0x1 ;  /* 0x0000000684867211 */ /* 0x004fc800078208ff */
[----:B------:R-:W-:-:S05]  /*2850*/  LEA.HI.X R135, R132, R7, R133, 0x1, P1 ;  /* 0x0000000784877211 */ /* 0x000fca00008f0c85 */
[----:B------:R0:W2:Y:S01]  /*2860*/  @P0 LDG.E.LTC128B.U16 R137, desc[UR36][R134.64] ;  /* 0x0000002486890981 */ /* 0x0000a2000c1e1520 */
[----:B------:R-:W-:Y:S01]  /*2870*/  IMAD.WIDE.U32 R138, R8, R12, R4 ;  /* 0x0000000c088a7225 */ /* 0x000fe200078e0004 */
[----:B------:R-:W-:Y:S03]  /*2880*/  BSSY B1, `(.L_x_30) ;  /* 0x0000012000017945 */ /* 0x000fe60003800000 */
[----:B------:R-:W-:Y:S02]  /*2890*/  IMAD.IADD R139, R143, 0x1, R139 ;  /* 0x000000018f8b7824 */ /* 0x000fe400078e028b */
[----:B------:R-:W-:-:S04]  /*28a0*/  IMAD.WIDE.U32 R140, R19, R10, R138 ;  /* 0x0000000a138c7225 */ /* 0x000fc800078e008a */
[----:B0-----:R-:W-:Y:S01]  /*28b0*/  IMAD.SHL.U32 R134, R12, 0x8, RZ ;  /* 0x000000080c867824 */ /* 0x001fe200078e00ff */
[----:B------:R-:W-:Y:S01]  /*28c0*/  LEA R138, P2, R140, R6, 0x1 ;  /* 0x000000068c8a7211 */ /* 0x000fe200078408ff */
[----:B--2---:R-:W-:-:S05]  /*28d0*/  HADD2.F32 R132, -RZ, R137.H0_H0 ;  /* 0x20000089ff847230 */ /* 0x004fca0000004100 */
[----:B------:R-:W-:Y:S01]  /*28e0*/  FMUL R133, R132, R121 ;  /* 0x0000007984857220 */ /* 0x000fe20000400000 */
[----:B------:R-:W-:-:S03]  /*28f0*/  LEA R132, P1, R142, UR4, 0x1 ;  /* 0x000000048e847c11 */ /* 0x000fc6000f8208ff */
[----:B------:R-:W-:Y:S01]  /*2900*/  FFMA R133, R72, R120, R133 ;  /* 0x0000007848857223 */ /* 0x000fe20000000085 */
[----:B------:R-:W-:-:S04]  /*2910*/  IMAD.IADD R72, R11, 0x1, R141 ;  /* 0x000000010b487824 */ /* 0x000fc800078e028d */
[----:B------:R-:W-:Y:S02]  /*2920*/  F2FP.F16.F32.PACK_AB R135, RZ, R133 ;  /* 0x00000085ff87723e */ /* 0x000fe400000000ff */
[----:B------:R-:W-:Y:S02]  /*2930*/  LEA.HI.X R133, R142, UR5, R145, 0x1, P1 ;  /* 0x000000058e857c11 */ /* 0x000fe400088f0c91 */
[----:B------:R-:W-:Y:S02]  /*2940*/  ISETP.GT.AND P1, PT, R3, 0x1, P3 ;  /* 0x000000010300780c */ /* 0x000fe40001f24270 */
[----:B------:R-:W-:Y:S01]  /*2950*/  LEA.HI.X R139, R140, R7, R72, 0x1, P2 ;  /* 0x000000078c8b7211 */ /* 0x000fe200010f0c48 */
[----:B------:R0:W-:Y:S02]  /*2960*/  @P0 STG.E.U16 desc[UR36][R132.64], R135 ;  /* 0x0000008784000986 */ /* 0x0001e4000c101524 */
[----:B0-----:R-:W-:-:S08]  /*2970*/  SHF.L.U64.HI R135, R12, 0x3, R13 ;  /* 0x000000030c877819 */ /* 0x001fd0000001020d */
[----:B------:R-:W-:Y:S05]  /*2980*/  @!P1 BRA `(.L_x_31) ;  /* 0x0000000000049947 */ /* 0x000fea0003800000 */
[----:B------:R0:W5:Y:S02]  /*2990*/  LDG.E.LTC128B.U16 R137, desc[UR36][R138.64+0x2] ;  /* 0x000002248a897981 */ /* 0x000164000c1e1520 */
.L_x_31:
[----:B------:R-:W-:Y:S05]  /*29a0*/  BSYNC B1 ;  /* 0x0000000000017941 */ /* 0x000fea0003800000 */
.L_x_30:
[----:B-----5:R-:W-:Y:S01]  /*29b0*/  HADD2.F32 R72, -RZ, R137.H0_H0 ;  /* 0x20000089ff487230 */ /* 0x020fe20000004100 */
[----:B------:R-:W-:Y:S01]  /*29c0*/  ISETP.GT.AND P0, PT, R136, 0x8, PT ;  /* 0x000000088800780c */ /* 0x000fe20003f04270 */
[----:B------:R-:W-:Y:S01]  /*29d0*/  IMAD.WIDE.U32 R144, R8, R12, R134 ;  /* 0x0000000c08907225 */ /* 0x000fe200078e0086 */
[----:B------:R-:W-:-:S03]  /*29e0*/  PRMT R147, R137, 0x7610, R147 ;  /* 0x0000761089937816 */ /* 0x000fc60000000093 */
[----:B------:R-:W-:Y:S01]  /*29f0*/  FMUL R72, R72, R121 ;  /* 0x0000007948487220 */ /* 0x000fe20000400000 */
[----:B------:R-:W-:Y:S01]  /*2a00*/  IMAD.IADD R143, R143, 0x1, R145 ;  /* 0x000000018f8f7824 */ /* 0x000fe200078e0291 */
[----:B------:R-:W-:Y:S02]  /*2a10*/  ISETP.GT.AND P2, PT, R3, RZ, P0 ;  /* 0x000000ff0300720c */ /* 0x000fe40000744270 */
[----:B------:R-:W-:Y:S01]  /*2a20*/  FFMA R72, R73, R120, R72 ;  /* 0x0000007849487223 */ /* 0x000fe20000000048 */
[----:B------:R-:W-:-:S04]  /*2a30*/  IADD3 R73, P4, R14, R144, RZ ;  /* 0x000000900e497210 */ /* 0x000fc80007f9e0ff */
[----:B------:R-:W-:Y:S02]  /*2a40*/  IADD3.X R142, R143, R21, RZ, P4, !PT ;  /* 0x000000158f8e7210 */ /* 0x000fe400027fe4ff */
[----:B------:R-:W-:Y:S02]  /*2a50*/  F2FP.F16.F32.PACK_AB R72, RZ, R72 ;  /* 0x00000048ff48723e */ /* 0x000fe400000000ff */
[C---:B------:R-:W-:Y:S02]  /*2a60*/  LEA R140, P4, R73.reuse, R6, 0x1 ;  /* 0x00000006498c7211 */ /* 0x040fe400078808ff */
[----:B------:R-:W-:Y:S02]  /*2a70*/  PRMT R145, R72, 0x7610, R145 ;  /* 0x0000761048917816 */ /* 0x000fe40000000091 */
[----:B------:R-:W-:-:S03]  /*2a80*/  LEA.HI.X R141, R73, R7, R142, 0x1, P4 ;  /* 0x00000007498d7211 */ /* 0x000fc600020f0c8e */
[----:B------:R1:W-:Y:S04]  /*2a90*/  @P1 STG.E.U16 desc[UR36][R132.64+0x2], R145 ;  /* 0x0000029184001986 */ /* 0x0003e8000c101524 */
[----:B------:R2:W3:Y:S01]  /*2aa0*/  @P2 LDG.E.LTC128B.U16 R147, desc[UR36][R140.64] ;  /* 0x000000248c932981 */ /* 0x0004e2000c1e1520 */
[----:B------:R-:W-:Y:S01]  /*2ab0*/  IMAD.SHL.U32 R137, R126, 0x2, RZ ;  /* 0x000000027e897824 */ /* 0x000fe200078e00ff */
[----:B------:R-:W-:Y:S01]  /*2ac0*/  IADD3 R144, P1, R4, R144, RZ ;  /* 0x0000009004907210 */ /* 0x000fe20007f3e0ff */
[----:B------:R-:W-:Y:S03]  /*2ad0*/  BSSY B1, `(.L_x_32) ;  /* 0x0000011000017945 */ /* 0x000fe60003800000 */
[----:B------:R-:W-:Y:S01]  /*2ae0*/  IADD3 R142, P4, R137, R132, RZ ;  /* 0x00000084898e7210 */ /* 0x000fe20007f9e0ff */
[----:B-1----:R-:W-:Y:S01]  /*2af0*/  IMAD.X R145, R5, 0x1, R143, P1 ;  /* 0x0000000105917824 */ /* 0x002fe200008e068f */
[----:B------:R-:W-:Y:S01]  /*2b00*/  ISETP.GT.AND P1, PT, R3, 0x1, P0 ;  /* 0x000000010300780c */ /* 0x000fe20000724270 */
[----:B------:R-:W-:-:S03]  /*2b10*/  IMAD.WIDE.U32 R144, R19, R10, R144 ;  /* 0x0000000a13907225 */ /* 0x000fc600078e0090 */
[----:B--2---:R-:W-:Y:S01]  /*2b20*/  LEA R140, P5, R144, R6, 0x1 ;  /* 0x00000006908c7211 */ /* 0x004fe200078a08ff */
[----:B---3--:R-:W-:-:S05]  /*2b30*/  HADD2.F32 R72, -RZ, R147.H0_H0 ;  /* 0x20000093ff487230 */ /* 0x008fca0000004100 */
[----:B------:R-:W-:Y:S01]  /*2b40*/  FMUL R73, R72, R121 ;  /* 0x0000007948497220 */ /* 0x000fe20000400000 */
[----:B------:R-:W-:-:S03]  /*2b50*/  IMAD.IADD R72, R11, 0x1, R145 ;  /* 0x000000010b487824 */ /* 0x000fc600078e0291 */
[----:B------:R-:W-:Y:S01]  /*2b60*/  FFMA R74, R74, R120, R73 ;  /* 0x000000784a4a7223 */ /* 0x000fe20000000049 */
[----:B------:R-:W-:Y:S02]  /*2b70*/  SHF.L.U64.HI R73, R126, 0x1, R125 ;  /* 0x000000017e497819 */ /* 0x000fe4000001027d */
[----:B------:R-:W-:Y:S02]  /*2b80*/  LEA.HI.X R141, R144, R7, R72, 0x1, P5 ;  /* 0x00000007908d7211 */ /* 0x000fe400028f0c48 */
[----:B------:R-:W-:Y:S01]  /*2b90*/  F2FP.F16.F32.PACK_AB R74, RZ, R74 ;  /* 0x0000004aff4a723e */ /* 0x000fe200000000ff */
[----:B------:R-:W-:-:S05]  /*2ba0*/  IMAD.X R143, R73, 0x1, R133, P4 ;  /* 0x00000001498f7824 */ /* 0x000fca00020e0685 */
[----:B------:R1:W-:Y:S01]  /*2bb0*/  @P2 STG.E.U16 desc[UR36][R142.64], R74 ;  /* 0x0000004a8e002986 */ /* 0x0003e2000c101524 */
[----:B------:R-:W-:Y:S05]  /*2bc0*/  @!P1 BRA `(.L_x_33) ;  /* 0x0000000000049947 */ /* 0x000fea0003800000 */
[----:B------:R2:W5:Y:S02]  /*2bd0*/  LDG.E.LTC128B.U16 R147, desc[UR36][R140.64+0x2] ;  /* 0x000002248c937981 */ /* 0x000564000c1e1520 */
.L_x_33:
[----:B------:R-:W-:Y:S05]  /*2be0*/  BSYNC B1 ;  /* 0x0000000000017941 */ /* 0x000fea0003800000 */
.L_x_32:
[----:B-----5:R-:W-:Y:S01]  /*2bf0*/  HADD2.F32 R72, -RZ, R147.H0_H0 ;  /* 0x20000093ff487230 */ /* 0x020fe20000004100 */
[----:B-1----:R-:W-:Y:S01]  /*2c00*/  @P1 MOV R74, R142 ;  /* 0x0000008e004a1202 */ /* 0x002fe20000000f00 */
[----:B------:R-:W-:Y:S01]  /*2c10*/  BSSY B1, `(.L_x_34) ;  /* 0x0000009000017945 */ /* 0x000fe20003800000 */
[----:B------:R-:W-:Y:S02]  /*2c20*/  ISETP.GT.AND P2, PT, R3, 0x8, P3 ;  /* 0x000000080300780c */ /* 0x000fe40001f44270 */
[----:B------:R-:W-:-:S04]  /*2c30*/  FMUL R72, R72, R121 ;  /* 0x0000007948487220 */ /* 0x000fc80000400000 */
[----:B------:R-:W-:Y:S01]  /*2c40*/  FFMA R72, R75, R120, R72 ;  /* 0x000000784b487223 */ /* 0x000fe20000000048 */
[----:B------:R-:W-:-:S04]  /*2c50*/  @P1 IMAD.MOV.U32 R75, RZ, RZ, R143 ;  /* 0x000000ffff4b1224 */ /* 0x000fc800078e008f */
[----:B------:R-:W-:-:S05]  /*2c60*/  F2FP.F16.F32.PACK_AB R72, RZ, R72 ;  /* 0x00000048ff48723e */ /* 0x000fca00000000ff */
[----:B------:R1:W-:Y:S01]  /*2c70*/  @P1 STG.E.U16 desc[UR36][R74.64+0x2], R72 ;  /* 0x000002484a001986 */ /* 0x0003e2000c101524 */
[----:B------:R-:W-:Y:S05]  /*2c80*/  @!P2 BRA `(.L_x_35) ;  /* 0x000000000004a947 */ /* 0x000fea0003800000 */
[----:B------:R3:W5:Y:S02]  /*2c90*/  LDG.E.LTC128B.U16 R147, desc[UR36][R138.64+0x10] ;  /* 0x000010248a937981 */ /* 0x000764000c1e1520 */
.L_x_35:
[----:B------:R-:W-:Y:S05]  /*2ca0*/  BSYNC B1 ;  /* 0x0000000000017941 */ /* 0x000fea0003800000 */
.L_x_34:
[----:B-1---5:R-:W-:Y:S01]  /*2cb0*/  HADD2.F32 R72, -RZ, R147.H0_H0 ;  /* 0x20000093ff487230 */ /* 0x022fe20000004100 */
[----:B------:R-:W-:Y:S01]  /*2cc0*/  ISETP.GT.AND P1, PT, R3, 0x9, P3 ;  /* 0x000000090300780c */ /* 0x000fe20001f24270 */
[----:B------:R-:W-:Y:S01]  /*2cd0*/  @P2 IMAD.MOV.U32 R74, RZ, RZ, R132 ;  /* 0x000000ffff4a2224 */ /* 0x000fe200078e0084 */
[----:B------:R-:W-:Y:S02]  /*2ce0*/  BSSY B1, `(.L_x_36) ;  /* 0x0000009000017945 */ /* 0x000fe40003800000 */
[----:B------:R-:W-:-:S04]  /*2cf0*/  FMUL R75, R72, R121 ;  /* 0x00000079484b7220 */ /* 0x000fc80000400000 */
[----:B------:R-:W-:-:S05]  /*2d00*/  FFMA R75, R76, R120, R75 ;  /* 0x000000784c4b7223 */ /* 0x000fca000000004b */
[----:B------:R-:W-:-:S04]  /*2d10*/  F2FP.F16.F32.PACK_AB R75, RZ, R75 ;  /* 0x0000004bff4b723e */ /* 0x000fc800000000ff */
[----:B------:R-:W-:Y:S01]  /*2d20*/  PRMT R72, R75, 0x7610, R72 ;  /* 0x000076104b487816 */ /* 0x000fe20000000048 */
[----:B------:R-:W-:-:S05]  /*2d30*/  @P2 IMAD.MOV.U32 R75, RZ, RZ, R133 ;  /* 0x000000ffff4b2224 */ /* 0x000fca00078e0085 */
[----:B------:R1:W-:Y:S01]  /*2d40*/  @P2 STG.E.U16 desc[UR36][R74.64+0x10], R72 ;  /* 0x000010484a002986 */ /* 0x0003e2000c101524 */
[----:B------:R-:W-:Y:S05]  /*2d50*/  @!P1 BRA `(.L_x_37) ;  /* 0x0000000000049947 */ /* 0x000fea0003800000 */
[----:B------:R4:W5:Y:S02]  /*2d60*/  LDG.E.LTC128B.U16 R147, desc[UR36][R138.64+0x12] ;  /* 0x000012248a937981 */ /* 0x000964000c1e1520 */
.L_x_37:
[----:B------:R-:W-:Y:S05]  /*2d70*/  BSYNC B1 ;  /* 0x0000000000017941 */ /* 0x000fea0003800000 */
.L_x_36:
[----:B-1---5:R-:W-:Y:S01]  /*2d80*/  HADD2.F32 R72, -RZ, R147.H0_H0 ;  /* 0x20000093ff487230 */ /* 0x022fe20000004100 */
[----:B------:R-:W-:Y:S01]  /*2d90*/  @P1 MOV R75, R133 ;  /* 0x00000085004b1202 */ /* 0x000fe20000000f00 */
[----:B------:R-:W-:Y:S01]  /*2da0*/  @P1 IMAD.MOV.U32 R74, RZ, RZ, R132 ;  /* 0x000000ffff4a1224 */ /* 0x000fe200078e0084 */
[----:B------:R-:W-:Y:S01]  /*2db0*/  ISETP.GT.AND P2, PT, R3, 0x8, P0 ;  /* 0x000000080300780c */ /* 0x000fe20000744270 */
[----:B------:R-:W-:Y:S01]  /*2dc0*/  BSSY B1, `(.L_x_38) ;  /* 0x0000007000017945 */ /* 0x000fe20003800000 */
[----:B------:R-:W-:-:S04]  /*2dd0*/  FMUL R72, R72, R121 ;  /* 0x0000007948487220 */ /* 0x000fc80000400000 */
[----:B------:R-:W-:-:S05]  /*2de0*/  FFMA R72, R77, R120, R72 ;  /* 0x000000784d487223 */ /* 0x000fca0000000048 */
[----:B------:R-:W-:-:S05]  /*2df0*/  F2FP.F16.F32.PACK_AB R72, RZ, R72 ;  /* 0x00000048ff48723e */ /* 0x000fca00000000ff */
[----:B------:R1:W-:Y:S01]  /*2e00*/  @P1 STG.E.U16 desc[UR36][R74.64+0x12], R72 ;  /* 0x000012484a001986 */ /* 0x0003e2000c101524 */
[----:B------:R-:W-:Y:S05]  /*2e10*/  @!P2 BRA `(.L_x_39) ;  /* 0x000000000004a947 */ /* 0x000fea0003800000 */
[----:B------:R0:W5:Y:S02]  /*2e20*/  LDG.E.LTC128B.U16 R147, desc[UR36][R140.64+0x10] ;  /* 0x000010248c937981 */ /* 0x000164000c1e1520 */
.L_x_39:
[----:B------:R-:W-:Y:S05]  /*2e30*/  BSYNC B1 ;  /* 0x0000000000017941 */ /* 0x000fea0003800000 */
.L_x_38:
        /* <DEDUP_REMOVED lines=12> */
.L_x_41:
[----:B------:R-:W-:Y:S05]  /*2f00*/  BSYNC B1 ;  /* 0x0000000000017941 */ /* 0x000fea0003800000 */
.L_x_40:
[----:B-1---5:R-:W-:Y:S01]  /*2f10*/  HADD2.F32 R72, -RZ, R147.H0_H0 ;  /* 0x20000093ff487230 */ /* 0x022fe20000004100 */
[----:B------:R-:W-:Y:S01]  /*2f20*/  ISETP.GT.AND P2, PT, R3, 0x10, P3 ;  /* 0x000000100300780c */ /* 0x000fe20001f44270 */
[----:B------:R-:W-:Y:S01]  /*2f30*/  @P1 IMAD.MOV.U32 R74, RZ, RZ, R142 ;  /* 0x000000ffff4a1224 */ /* 0x000fe200078e008e */
[----:B------:R-:W-:Y:S01]  /*2f40*/  BSSY B1, `(.L_x_42) ;  /* 0x0000008000017945 */ /* 0x000fe20003800000 */
[----:B------:R-:W-:Y:S02]  /*2f50*/  @P1 IMAD.MOV.U32 R75, RZ, RZ, R143 ;  /* 0x000000ffff4b1224 */ /* 0x000fe400078e008f */
[----:B------:R-:W-:-:S04]  /*2f60*/  FMUL R72, R72, R121 ;  /* 0x0000007948487220 */ /* 0x000fc80000400000 */
[----:B------:R-:W-:-:S05]  /*2f70*/  FFMA R72, R79, R120, R72 ;  /* 0x000000784f487223 */ /* 0x000fca0000000048 */
[----:B------:R-:W-:-:S05]  /*2f80*/  F2FP.F16.F32.PACK_AB R72, RZ, R72 ;  /* 0x00000048ff48723e */ /* 0x000fca00000000ff */
[----:B------:R1:W-:Y:S01]  /*2f90*/  @P1 STG.E.U16 desc[UR36][R74.64+0x12], R72 ;  /* 0x000012484a001986 */ /* 0x0003e2000c101524 */
[----:B------:R-:W-:Y:S05]  /*2fa0*/  @!P2 BRA `(.L_x_43) ;  /* 0x000000000004a947 */ /* 0x000fea0003800000 */
[----:B------:R0:W5:Y:S02]  /*2fb0*/  LDG.E.LTC128B.U16 R147, desc[UR36][R138.64+0x20] ;  /* 0x000020248a937981 */ /* 0x000164000c1e1520 */
.L_x_43:
[----:B------:R-:W-:Y:S05]  /*2fc0*/  BSYNC B1 ;  /* 0x0000000000017941 */ /* 0x000fea0003800000 */
.L_x_42:
[----:B-1---5:R-:W-:Y:S01]  /*2fd0*/  HADD2.F32 R72, -RZ, R147.H0_H0 ;  /* 0x20000093ff487230 */ /* 0x022fe20000004100 */
[----:B------:R-:W-:Y:S01]  /*2fe0*/  @P2 MOV R74, R132 ;  /* 0x00000084004a2202 */ /* 0x000fe20000000f00 */
[----:B------:R-:W-:Y:S01]  /*2ff0*/  BSSY B1, `(.L_x_44) ;  /* 0x000000a000017945 */ /* 0x000fe20003800000 */
[----:B------:R-:W-:Y:S02]  /*3000*/  ISETP.GT.AND P1, PT, R3, 0x11, P3 ;  /* 0x000000110300780c */ /* 0x000fe40001f24270 */
        /* <DEDUP_REMOVED lines=8> */
.L_x_45:
[----:B------:R-:W-:Y:S05]  /*3090*/  BSYNC B1 ;  /* 0x0000000000017941 */ /* 0x000fea0003800000 */
.L_x_44:
        /* <DEDUP_REMOVED lines=11> */
.L_x_47:
[----:B------:R-:W-:Y:S05]  /*3150*/  BSYNC B1 ;  /* 0x0000000000017941 */ /* 0x000fea0003800000 */
.L_x_46:
[----:B-1---5:R-:W-:Y:S01]  /*3160*/  HADD2.F32 R72, -RZ, R147.H0_H0 ;  /* 0x20000093ff487230 */ /* 0x022fe20000004100 */
[----:B------:R-:W-:Y:S01]  /*3170*/  ISETP.GT.AND P1, PT, R3, 0x11, P0 ;  /* 0x000000110300780c */ /* 0x000fe20000724270 */
[----:B------:R-:W-:Y:S01]  /*3180*/  @P2 IMAD.MOV.U32 R74, RZ, RZ, R142 ;  /* 0x000000ffff4a2224 */ /* 0x000fe200078e008e */
[----:B------:R-:W-:Y:S02]  /*3190*/  BSSY B1, `(.L_x_48) ;  /* 0x0000009000017945 */ /* 0x000fe40003800000 */
[----:B------:R-:W-:-:S04]  /*31a0*/  FMUL R75, R72, R121 ;  /* 0x00000079484b7220 */ /* 0x000fc80000400000 */
[----:B------:R-:W-:-:S05]  /*31b0*/  FFMA R75, R82, R120, R75 ;  /* 0x00000078524b7223 */ /* 0x000fca000000004b */
[----:B------:R-:W-:-:S04]  /*31c0*/  F2FP.F16.F32.PACK_AB R75, RZ, R75 ;  /* 0x0000004bff4b723e */ /* 0x000fc800000000ff */
[----:B------:R-:W-:Y:S02]  /*31d0*/  PRMT R72, R75, 0x7610, R72 ;  /* 0x000076104b487816 */ /* 0x000fe40000000048 */
[----:B------:R-:W-:-:S05]  /*31e0*/  @P2 MOV R75, R143 ;  /* 0x0000008f004b2202 */ /* 0x000fca0000000f00 */
[----:B------:R1:W-:Y:S01]  /*31f0*/  @P2 STG.E.U16 desc[UR36][R74.64+0x20], R72 ;  /* 0x000020484a002986 */ /* 0x0003e2000c101524 */
[----:B------:R-:W-:Y:S05]  /*3200*/  @!P1 BRA `(.L_x_49) ;  /* 0x0000000000049947 */ /* 0x000fea0003800000 */
[----:B------:R0:W5:Y:S02]  /*3210*/  LDG.E.LTC128B.U16 R147, desc[UR36][R140.64+0x22] ;  /* 0x000022248c937981 */ /* 0x000164000c1e1520 */
.L_x_49:
[----:B------:R-:W-:Y:S05]  /*3220*/  BSYNC B1 ;  /* 0x0000000000017941 */ /* 0x000fea0003800000 */
.L_x_48:
        /* <DEDUP_REMOVED lines=11> */
.L_x_51:
[----:B------:R-:W-:Y:S05]  /*32e0*/  BSYNC B1 ;  /* 0x0000000000017941 */ /* 0x000fea0003800000 */
.L_x_50:
        /* <DEDUP_REMOVED lines=12> */
.L_x_53:
[----:B------:R-:W-:Y:S05]  /*33b0*/  BSYNC B1 ;  /* 0x0000000000017941 */ /* 0x000fea0003800000 */
.L_x_52:
        /* <DEDUP_REMOVED lines=11> */
.L_x_55:
[----:B------:R-:W-:Y:S05]  /*3470*/  BSYNC B1 ;  /* 0x0000000000017941 */ /* 0x000fea0003800000 */
.L_x_54:
        /* <DEDUP_REMOVED lines=12> */
.L_x_57:
[----:B------:R-:W-:Y:S05]  /*3540*/  BSYNC B1 ;  /* 0x0000000000017941 */ /* 0x000fea0003800000 */
.L_x_56:
        /* <DEDUP_REMOVED lines=11> */
.L_x_59:
[----:B------:R-:W-:Y:S05]  /*3600*/  BSYNC B1 ;  /* 0x0000000000017941 */ /* 0x000fea0003800000 */
.L_x_58:
        /* <DEDUP_REMOVED lines=12> */
.L_x_61:
[----:B------:R-:W-:Y:S05]  /*36d0*/  BSYNC B1 ;  /* 0x0000000000017941 */ /* 0x000fea0003800000 */
.L_x_60:
        /* <DEDUP_REMOVED lines=11> */
.L_x_63:
[----:B------:R-:W-:Y:S05]  /*3790*/  BSYNC B1 ;  /* 0x0000000000017941 */ /* 0x000fea0003800000 */
.L_x_62:
        /* <DEDUP_REMOVED lines=12> */
.L_x_65:
[----:B------:R-:W-:Y:S05]  /*3860*/  BSYNC B1 ;  /* 0x0000000000017941 */ /* 0x000fea0003800000 */
.L_x_64:
        /* <DEDUP_REMOVED lines=11> */
.L_x_67:
[----:B------:R-:W-:Y:S05]  /*3920*/  BSYNC B1 ;  /* 0x0000000000017941 */ /* 0x000fea0003800000 */
.L_x_66:
        /* <DEDUP_REMOVED lines=12> */
.L_x_69:
[----:B------:R-:W-:Y:S05]  /*39f0*/  BSYNC B1 ;  /* 0x0000000000017941 */ /* 0x000fea0003800000 */
.L_x_68:
        /* <DEDUP_REMOVED lines=11> */
.L_x_71:
[----:B------:R-:W-:Y:S05]  /*3ab0*/  BSYNC B1 ;  /* 0x0000000000017941 */ /* 0x000fea0003800000 */
.L_x_70:
        /* <DEDUP_REMOVED lines=12> */
.L_x_73:
[----:B------:R-:W-:Y:S05]  /*3b80*/  BSYNC B1 ;  /* 0x0000000000017941 */ /* 0x000fea0003800000 */
.L_x_72:
        /* <DEDUP_REMOVED lines=11> */
.L_x_75:
[----:B------:R-:W-:Y:S05]  /*3c40*/  BSYNC B1 ;  /* 0x0000000000017941 */ /* 0x000fea0003800000 */
.L_x_74:
        /* <DEDUP_REMOVED lines=12> */
.L_x_77:
[----:B------:R-:W-:Y:S05]  /*3d10*/  BSYNC B1 ;  /* 0x0000000000017941 */ /* 0x000fea0003800000 */
.L_x_76:
        /* <DEDUP_REMOVED lines=11> */
.L_x_79:
[----:B------:R-:W-:Y:S05]  /*3dd0*/  BSYNC B1 ;  /* 0x0000000000017941 */ /* 0x000fea0003800000 */
.L_x_78:
        /* <DEDUP_REMOVED lines=12> */
.L_x_81:
[----:B------:R-:W-:Y:S05]  /*3ea0*/  BSYNC B1 ;  /* 0x0000000000017941 */ /* 0x000fea0003800000 */
.L_x_80:
        /* <DEDUP_REMOVED lines=11> */
.L_x_83:
[----:B------:R-:W-:Y:S05]  /*3f60*/  BSYNC B1 ;  /* 0x0000000000017941 */ /* 0x000fea0003800000 */
.L_x_82:
        /* <DEDUP_REMOVED lines=12> */
.L_x_85:
[----:B------:R-:W-:Y:S05]  /*4030*/  BSYNC B1 ;  /* 0x0000000000017941 */ /* 0x000fea0003800000 */
.L_x_84:
        /* <DEDUP_REMOVED lines=11> */
.L_x_87:
[----:B------:R-:W-:Y:S05]  /*40f0*/  BSYNC B1 ;  /* 0x0000000000017941 */ /* 0x000fea0003800000 */
.L_x_86:
        /* <DEDUP_REMOVED lines=12> */
.L_x_89:
[----:B------:R-:W-:Y:S05]  /*41c0*/  BSYNC B1 ;  /* 0x0000000000017941 */ /* 0x000fea0003800000 */
.L_x_88:
        /* <DEDUP_REMOVED lines=11> */
.L_x_91:
[----:B------:R-:W-:Y:S05]  /*4280*/  BSYNC B1 ;  /* 0x0000000000017941 */ /* 0x000fea0003800000 */
.L_x_90:
        /* <DEDUP_REMOVED lines=12> */
.L_x_93:
[----:B------:R-:W-:Y:S05]  /*4350*/  BSYNC B1 ;  /* 0x0000000000017941 */ /* 0x000fea0003800000 */
.L_x_92:
        /* <DEDUP_REMOVED lines=11> */
.L_x_95:
[----:B------:R-:W-:Y:S05]  /*4410*/  BSYNC B1 ;  /* 0x0000000000017941 */ /* 0x000fea0003800000 */
.L_x_94:
        /* <DEDUP_REMOVED lines=12> */
.L_x_97:
[----:B------:R-:W-:Y:S05]  /*44e0*/  BSYNC B1 ;  /* 0x0000000000017941 */ /* 0x000fea0003800000 */
.L_x_96:
        /* <DEDUP_REMOVED lines=11> */
.L_x_99:
[----:B------:R-:W-:Y:S05]  /*45a0*/  BSYNC B1 ;  /* 0x0000000000017941 */ /* 0x000fea0003800000 */
.L_x_98:
        /* <DEDUP_REMOVED lines=12> */
.L_x_101:
[----:B------:R-:W-:Y:S05]  /*4670*/  BSYNC B1 ;  /* 0x0000000000017941 */ /* 0x000fea0003800000 */
.L_x_100:
        /* <DEDUP_REMOVED lines=11> */
.L_x_103:
[----:B------:R-:W-:Y:S05]  /*4730*/  BSYNC B1 ;  /* 0x0000000000017941 */ /* 0x000fea0003800000 */
.L_x_102:
        /* <DEDUP_REMOVED lines=12> */
.L_x_105:
[----:B------:R-:W-:Y:S05]  /*4800*/  BSYNC B1 ;  /* 0x0000000000017941 */ /* 0x000fea0003800000 */
.L_x_104:
        /* <DEDUP_REMOVED lines=11> */
.L_x_107:
[----:B------:R-:W-:Y:S05]  /*48c0*/  BSYNC B1 ;  /* 0x0000000000017941 */ /* 0x000fea0003800000 */
.L_x_106:
        /* <DEDUP_REMOVED lines=12> */
.L_x_109:
[----:B------:R-:W-:Y:S05]  /*4990*/  BSYNC B1 ;  /* 0x0000000000017941 */ /* 0x000fea0003800000 */
.L_x_108:
        /* <DEDUP_REMOVED lines=11> */
.L_x_111:
[----:B------:R-:W-:Y:S05]  /*4a50*/  BSYNC B1 ;  /* 0x0000000000017941 */ /* 0x000fea0003800000 */
.L_x_110:
        /* <DEDUP_REMOVED lines=12> */
.L_x_113:
[----:B------:R-:W-:Y:S05]  /*4b20*/  BSYNC B1 ;  /* 0x0000000000017941 */ /* 0x000fea0003800000 */
.L_x_112:
        /* <DEDUP_REMOVED lines=11> */
.L_x_115:
[----:B------:R-:W-:Y:S05]  /*4be0*/  BSYNC B1 ;  /* 0x0000000000017941 */ /* 0x000fea0003800000 */
.L_x_114:
        /* <DEDUP_REMOVED lines=12> */
.L_x_117:
[----:B------:R-:W-:Y:S05]  /*4cb0*/  BSYNC B1 ;  /* 0x0000000000017941 */ /* 0x000fea0003800000 */
.L_x_116:
        /* <DEDUP_REMOVED lines=11> */
.L_x_119:
[----:B------:R-:W-:Y:S05]  /*4d70*/  BSYNC B1 ;  /* 0x0000000000017941 */ /* 0x000fea0003800000 */
.L_x_118:
[----:B-1---5:R-:W-:Y:S01]  /*4d80*/  HADD2.F32 R72, -RZ, R147.H0_H0 ;  /* 0x20000093ff487230 */ /* 0x022fe20000004100 */
[----:B------:R-:W-:Y:S01]  /*4d90*/  ISETP.GT.AND P1, PT, R3, 0x59, P0 ;  /* 0x000000590300780c */ /* 0x000fe20000724270 */
[----:B------:R-:W-:Y:S01]  /*4da0*/  @P2 IMAD.MOV.U32 R74, RZ, RZ, R142 ;  /* 0x000000ffff4a2224 */ /* 0x000fe200078e008e */
[----:B------:R-:W-:Y:S01]  /*4db0*/  BSSY B1, `(.L_x_120) ;  /* 0x000000a000017945 */ /* 0x000fe20003800000 */
[----:B------:R-:W-:Y:S01]  /*4dc0*/  IADD3 R81, P0, R8, 0x80, RZ ;  /* 0x0000008008517810 */ /* 0x000fe20007f1e0ff */
        /* <DEDUP_REMOVED lines=8> */
.L_x_121:
[----:B------:R-:W-:Y:S05]  /*4e50*/  BSYNC B1 ;  /* 0x0000000000017941 */ /* 0x000fea0003800000 */
.L_x_120:
[----:B-----5:R-:W-:Y:S01]  /*4e60*/  HADD2.F32 R8, -RZ, R147.H0_H0 ;  /* 0x20000093ff087230 */ /* 0x020fe20000004100 */
[----:B------:R-:W-:Y:S01]  /*4e70*/  BSSY B1, `(.L_x_122) ;  /* 0x0000011000017945 */ /* 0x000fe20003800000 */
[----:B------:R-:W-:Y:S01]  /*4e80*/  IMAD.X R9, RZ, RZ, R9, P0 ;  /* 0x000000ffff097224 */ /* 0x000fe200000e0609 */
[----:B------:R-:W-:Y:S02]  /*4e90*/  ISETP.GT.AND P0, PT, R136, 0x80, PT ;  /* 0x000000808800780c */ /* 0x000fe40003f04270 */
[----:B------:R-:W-:Y:S01]  /*4ea0*/  FMUL R8, R8, R121 ;  /* 0x0000007908087220 */ /* 0x000fe20000400000 */
[----:B-1----:R-:W-:Y:S01]  /*4eb0*/  IMAD R72, R9, R12, RZ ;  /* 0x0000000c09487224 */ /* 0x002fe200078e02ff */
[----:B------:R-:W-:Y:S02]  /*4ec0*/  ISETP.GT.AND P3, PT, R3, RZ, P0 ;  /* 0x000000ff0300720c */ /* 0x000fe40000764270 */
[----:B------:R-:W-:Y:S01]  /*4ed0*/  FFMA R119, R119, R120, R8 ;  /* 0x0000007877777223 */ /* 0x000fe20000000008 */
[----:B------:R-:W-:-:S02]  /*4ee0*/  IMAD R79, R81, R13, R72 ;  /* 0x0000000d514f7224 */ /* 0x000fc400078e0248 */
[----:B------:R-:W-:Y:S02]  /*4ef0*/  IMAD.WIDE.U32 R8, R81, R12, R20 ;  /* 0x0000000c51087225 */ /* 0x000fe400078e0014 */
[----:B------:R-:W-:Y:S02]  /*4f00*/  F2FP.F16.F32.PACK_AB R119, RZ, R119 ;  /* 0x00000077ff77723e */ /* 0x000fe400000000ff */
[----:B------:R-:W-:Y:S01]  /*4f10*/  IMAD.IADD R9, R9, 0x1, R79 ;  /* 0x0000000109097824 */ /* 0x000fe200078e024f */
[C---:B------:R-:W-:Y:S02]  /*4f20*/  LEA R74, P2, R8.reuse, R6, 0x1 ;  /* 0x00000006084a7211 */ /* 0x040fe400078408ff */
[----:B------:R1:W-:Y:S02]  /*4f30*/  @P1 STG.E.U16 desc[UR36][R142.64+0xb2], R119 ;  /* 0x0000b2778e001986 */ /* 0x0003e4000c101524 */
[----:B------:R-:W-:Y:S01]  /*4f40*/  LEA.HI.X R75, R8, R7, R9, 0x1, P2 ;  /* 0x00000007084b7211 */ /* 0x000fe200010f0c09 */
[----:B------:R-:W-:Y:S01]  /*4f50*/  IMAD.WIDE.U32 R8, R81, R12, R4 ;  /* 0x0000000c51087225 */ /* 0x000fe200078e0004 */
[----:B------:R-:W-:Y:S07]  /*4f60*/  @!P3 BRA `(.L_x_123) ;  /* 0x000000000004b947 */ /* 0x000fee0003800000 */
[----:B------:R0:W5:Y:S02]  /*4f70*/  LDG.E.LTC128B.U16 R147, desc[UR36][R74.64] ;  /* 0x000000244a937981 */ /* 0x000164000c1e1520 */
.L_x_123:
[----:B------:R-:W-:Y:S05]  /*4f80*/  BSYNC B1 ;  /* 0x0000000000017941 */ /* 0x000fea0003800000 */
.L_x_122:
[----:B-----5:R-:W-:Y:S01]  /*4f90*/  HADD2.F32 R72, -RZ, R147.H0_H0 ;  /* 0x20000093ff487230 */ /* 0x020fe20000004100 */
[----:B0-----:R-:W-:Y:S01]  /*4fa0*/  LEA R74, P1, R127, R132, 0x1 ;  /* 0x000000847f4a7211 */ /* 0x001fe200078208ff */
[----:B------:R-:W-:Y:S01]  /*4fb0*/  BSSY B1, `(.L_x_124) ;  /* 0x000000e000017945 */ /* 0x000fe20003800000 */
[----:B------:R-:W-:Y:S02]  /*4fc0*/  ISETP.GT.AND P2, PT, R3, 0x1, P0 ;  /* 0x000000010300780c */ /* 0x000fe40000744270 */
[----:B------:R-:W-:Y:S01]  /*4fd0*/  FMUL R13, R72, R121 ;  /* 0x00000079480d7220 */ /* 0x000fe20000400000 */
[----:B------:R-:W-:Y:S02]  /*4fe0*/  LEA.HI.X R75, R127, R133, R124, 0x1, P1 ;  /* 0x000000857f4b7211 */ /* 0x000fe400008f0c7c */
[----:B------:R-:W-:Y:S01]  /*4ff0*/  IADD3 R9, R79, R9, RZ ;  /* 0x000000094f097210 */ /* 0x000fe20007ffe0ff */
[----:B------:R-:W-:Y:S02]  /*5000*/  FFMA R13, R24, R120, R13 ;  /* 0x00000078180d7223 */ /* 0x000fe4000000000d */
[----:B------:R-:W-:-:S03]  /*5010*/  IMAD.WIDE.U32 R76, R19, R10, R8 ;  /* 0x0000000a134c7225 */ /* 0x000fc600078e0008 */
[----:B------:R-:W-:Y:S01]  /*5020*/  F2FP.F16.F32.PACK_AB R13, RZ, R13 ;  /* 0x0000000dff0d723e */ /* 0x000fe200000000ff */
[----:B------:R-:W-:Y:S01]  /*5030*/  IMAD.IADD R9, R11, 0x1, R77 ;  /* 0x000000010b097824 */ /* 0x000fe200078e024d */
[----:B------:R-:W-:-:S03]  /*5040*/  LEA R8, P4, R76, R6, 0x1 ;  /* 0x000000064c087211 */ /* 0x000fc600078808ff */
[----:B------:R0:W-:Y:S01]  /*5050*/  @P3 STG.E.U16 desc[UR36][R74.64], R13 ;  /* 0x0000000d4a003986 */ /* 0x0001e2000c101524 */
[----:B------:R-:W-:Y:S01]  /*5060*/  LEA.HI.X R9, R76, R7, R9, 0x1, P4 ;  /* 0x000000074c097211 */ /* 0x000fe200020f0c09 */
[----:B------:R-:W-:Y:S08]  /*5070*/  @!P2 BRA `(.L_x_125) ;  /* 0x000000000004a947 */ /* 0x000ff00003800000 */
[----:B------:R0:W5:Y:S02]  /*5080*/  LDG.E.LTC128B.U16 R147, desc[UR36][R8.64+0x2] ;  /* 0x0000022408937981 */ /* 0x000164000c1e1520 */
.L_x_125:
[----:B------:R-:W-:Y:S05]  /*5090*/  BSYNC B1 ;  /* 0x0000000000017941 */ /* 0x000fea0003800000 */
.L_x_124:
[----:B-----5:R-:W-:Y:S01]  /*50a0*/  HADD2.F32 R20, -RZ, R147.H0_H0 ;  /* 0x20000093ff147230 */ /* 0x020fe20000004100 */
[----:B------:R-:W-:Y:S01]  /*50b0*/  ISETP.GT.AND P1, PT, R136, 0x88, PT ;  /* 0x000000888800780c */ /* 0x000fe20003f24270 */
[----:B0-----:R-:W-:Y:S01]  /*50c0*/  IMAD.WIDE.U32 R12, R81, R12, R134 ;  /* 0x0000000c510c7225 */ /* 0x001fe200078e0086 */
[----:B------:R-:W-:Y:S03]  /*50d0*/  BSSY B1, `(.L_x_126) ;  /* 0x0000011000017945 */ /* 0x000fe60003800000 */
[----:B------:R-:W-:Y:S01]  /*50e0*/  FMUL R20, R20, R121 ;  /* 0x0000007914147220 */ /* 0x000fe20000400000 */
[----:B------:R-:W-:Y:S01]  /*50f0*/  IMAD.IADD R79, R79, 0x1, R13 ;  /* 0x000000014f4f7824 */ /* 0x000fe200078e020d */
[----:B------:R-:W-:Y:S02]  /*5100*/  IADD3 R15, P5, R14, R12, RZ ;  /* 0x0000000c0e0f7210 */ /* 0x000fe40007fbe0ff */
[----:B------:R-:W-:Y:S01]  /*5110*/  FFMA R20, R25, R120, R20 ;  /* 0x0000007819147223 */ /* 0x000fe20000000014 */
[----:B------:R-:W-:-:S02]  /*5120*/  IADD3 R14, P4, R4, R12, RZ ;  /* 0x0000000c040e7210 */ /* 0x000fc40007f9e0ff */
[----:B------:R-:W-:Y:S02]  /*5130*/  ISETP.GT.AND P3, PT, R3, RZ, P1 ;  /* 0x000000ff0300720c */ /* 0x000fe40000f64270 */
[----:B------:R-:W-:Y:S01]  /*5140*/  F2FP.F16.F32.PACK_AB R13, RZ, R20 ;  /* 0x00000014ff0d723e */ /* 0x000fe200000000ff */
[----:B------:R-:W-:Y:S01]  /*5150*/  IMAD.X R20, R79, 0x1, R21, P5 ;  /* 0x000000014f147824 */ /* 0x000fe200028e0615 */
[----:B------:R-:W-:Y:S02]  /*5160*/  LEA R12, P5, R15, R6, 0x1 ;  /* 0x000000060f0c7211 */ /* 0x000fe400078a08ff */
[----:B------:R-:W-:Y:S02]  /*5170*/  PRMT R24, R13, 0x7610, R24 ;  /* 0x000076100d187816 */ /* 0x000fe40000000018 */
[----:B------:R-:W-:Y:S01]  /*5180*/  LEA.HI.X R13, R15, R7, R20, 0x1, P5 ;  /* 0x000000070f0d7211 */ /* 0x000fe200028f0c14 */
[----:B------:R-:W-:Y:S01]  /*5190*/  @P2 IMAD.MOV.U32 R20, RZ, RZ, R74 ;  /* 0x000000ffff142224 */ /* 0x000fe200078e004a */
[----:B------:R-:W-:-:S05]  /*51a0*/  @P2 MOV R21, R75 ;  /* 0x0000004b00152202 */ /* 0x000fca0000000f00 */
[----:B------:R0:W-:Y:S01]  /*51b0*/  @P2 STG.E.U16 desc[UR36][R20.64+0x2], R24 ;  /* 0x0000021814002986 */ /* 0x0001e2000c101524 */
[----:B------:R-:W-:Y:S05]  /*51c0*/  @!P3 BRA `(.L_x_127) ;  /* 0x000000000004b947 */ /* 0x000fea0003800000 */
[----:B------:R0:W5:Y:S02]  /*51d0*/  LDG.E.LTC128B.U16 R147, desc[UR36][R12.64] ;  /* 0x000000240c937981 */ /* 0x000164000c1e1520 */
.L_x_127:
[----:B------:R-:W-:Y:S05]  /*51e0*/  BSYNC B1 ;  /* 0x0000000000017941 */ /* 0x000fea0003800000 */
.L_x_126:
[----:B-----5:R-:W-:Y:S01]  /*51f0*/  HADD2.F32 R4, -RZ, R147.H0_H0 ;  /* 0x20000093ff047230 */ /* 0x020fe20000004100 */
[----:B------:R-:W-:Y:S01]  /*5200*/  ISETP.GT.AND P2, PT, R3, 0x1, P1 ;  /* 0x000000010300780c */ /* 0x000fe20000f44270 */
[----:B------:R-:W-:Y:S01]  /*5210*/  IMAD.X R15, R5, 0x1, R79, P4 ;  /* 0x00000001050f7824 */ /* 0x000fe200020e064f */
[----:B------:R-:W-:Y:S02]  /*5220*/  BSSY B1, `(.L_x_128) ;  /* 0x000000d000017945 */ /* 0x000fe40003800000 */
[----:B------:R-:W-:Y:S01]  /*5230*/  FMUL R5, R4, R121 ;  /* 0x0000007904057220 */ /* 0x000fe20000400000 */
[----:B------:R-:W-:Y:S01]  /*5240*/  IADD3 R4, P4, R74, R137, RZ ;  /* 0x000000894a047210 */ /* 0x000fe20007f9e0ff */
[----:B0-----:R-:W-:-:S04]  /*5250*/  IMAD.WIDE.U32 R12, R19, R10, R14 ;  /* 0x0000000a130c7225 */ /* 0x001fc800078e000e */
[----:B------:R-:W-:Y:S01]  /*5260*/  FFMA R5, R26, R120, R5 ;  /* 0x000000781a057223 */ /* 0x000fe20000000005 */
[----:B------:R-:W-:Y:S01]  /*5270*/  IMAD.IADD R11, R11, 0x1, R13 ;  /* 0x000000010b0b7824 */ /* 0x000fe200078e020d */
[----:B------:R-:W-:-:S03]  /*5280*/  LEA R6, P5, R12, R6, 0x1 ;  /* 0x000000060c067211 */ /* 0x000fc600078a08ff */
[----:B------:R-:W-:Y:S01]  /*5290*/  F2FP.F16.F32.PACK_AB R10, RZ, R5 ;  /* 0x00000005ff0a723e */ /* 0x000fe200000000ff */
[----:B------:R-:W-:Y:S01]  /*52a0*/  IMAD.X R5, R75, 0x1, R73, P4 ;  /* 0x000000014b057824 */ /* 0x000fe200020e0649 */
[----:B------:R-:W-:-:S04]  /*52b0*/  LEA.HI.X R7, R12, R7, R11, 0x1, P5 ;  /* 0x000000070c077211 */ /* 0x000fc800028f0c0b */
[----:B------:R0:W-:Y:S01]  /*52c0*/  @P3 STG.E.U16 desc[UR36][R4.64], R10 ;  /* 0x0000000a04003986 */ /* 0x0001e2000c101524 */
[----:B------:R-:W-:Y:S05]  /*52d0*/  @!P2 BRA `(.L_x_129) ;  /* 0x000000000004a947 */ /* 0x000fea0003800000 */
[----:B------:R0:W5:Y:S02]  /*52e0*/  LDG.E.LTC128B.U16 R147, desc[UR36][R6.64+0x2] ;  /* 0x0000022406937981 */ /* 0x000164000c1e1520 */
.L_x_129:
[----:B------:R-:W-:Y:S05]  /*52f0*/  BSYNC B1 ;  /* 0x0000000000017941 */ /* 0x000fea0003800000 */
.L_x_128:
[----:B0----5:R-:W-:Y:S01]  /*5300*/  HADD2.F32 R10, -RZ, R147.H0_H0 ;  /* 0x20000093ff0a7230 */ /* 0x021fe20000004100 */
[----:B------:R-:W-:Y:S01]  /*5310*/  ISETP.GT.AND P3, PT, R3, 0x8, P0 ;  /* 0x000000080300780c */ /* 0x000fe20000764270 */
[----:B------:R-:W-:Y:S03]  /*5320*/  BSSY B1, `(.L_x_130) ;  /* 0x0000007000017945 */ /* 0x000fe60003800000 */
[----:B------:R-:W-:-:S04]  /*5330*/  FMUL R10, R10, R121 ;  /* 0x000000790a0a7220 */ /* 0x000fc80000400000 */
[----:B------:R-:W-:-:S05]  /*5340*/  FFMA R10, R27, R120, R10 ;  /* 0x000000781b0a7223 */ /* 0x000fca000000000a */
[----:B------:R-:W-:-:S05]  /*5350*/  F2FP.F16.F32.PACK_AB R10, RZ, R10 ;  /* 0x0000000aff0a723e */ /* 0x000fca00000000ff */
[----:B------:R0:W-:Y:S01]  /*5360*/  @P2 STG.E.U16 desc[UR36][R4.64+0x2], R10 ;  /* 0x0000020a04002986 */ /* 0x0001e2000c101524 */
[----:B------:R-:W-:Y:S05]  /*5370*/  @!P3 BRA `(.L_x_131) ;  /* 0x000000000004b947 */ /* 0x000fea0003800000 */
[----:B------:R0:W5:Y:S02]  /*5380*/  LDG.E.LTC128B.U16 R147, desc[UR36][R8.64+0x10] ;  /* 0x0000102408937981 */ /* 0x000164000c1e1520 */
.L_x_131:
[----:B------:R-:W-:Y:S05]  /*5390*/  BSYNC B1 ;  /* 0x0000000000017941 */ /* 0x000fea0003800000 */
.L_x_130:
[----:B0----5:R-:W-:Y:S01]  /*53a0*/  HADD2.F32 R10, -RZ, R147.H0_H0 ;  /* 0x20000093ff0a7230 */ /* 0x021fe20000004100 */
[----:B------:R-:W-:Y:S01]  /*53b0*/  ISETP.GT.AND P2, PT, R3, 0x9, P0 ;  /* 0x000000090300780c */ /* 0x000fe20000744270 */
[----:B------:R-:W-:Y:S03]  /*53c0*/  BSSY B1, `(.L_x_132) ;  /* 0x000000a000017945 */ /* 0x000fe60003800000 */
[----:B------:R-:W-:Y:S01]  /*53d0*/  FMUL R11, R10, R121 ;  /* 0x000000790a0b7220 */ /* 0x000fe20000400000 */
[----:B------:R-:W-:-:S03]  /*53e0*/  @P3 IMAD.MOV.U32 R10, RZ, RZ, R74 ;  /* 0x000000ffff0a3224 */ /* 0x000fc600078e004a */
[----:B------:R-:W-:-:S05]  /*53f0*/  FFMA R11, R28, R120, R11 ;  /* 0x000000781c0b7223 */ /* 0x000fca000000000b */
[----:B------:R-:W-:-:S04]  /*5400*/  F2FP.F16.F32.PACK_AB R11, RZ, R11 ;  /* 0x0000000bff0b723e */ /* 0x000fc800000000ff */
[----:B------:R-:W-:Y:S02]  /*5410*/  PRMT R12, R11, 0x7610, R12 ;  /* 0x000076100b0c7816 */ /* 0x000fe4000000000c */
[----:B------:R-:W-:-:S05]  /*5420*/  @P3 MOV R11, R75 ;  /* 0x0000004b000b3202 */ /* 0x000fca0000000f00 */
[----:B------:R0:W-:Y:S01]  /*5430*/  @P3 STG.E.U16 desc[UR36][R10.64+0x10], R12 ;  /* 0x0000100c0a003986 */ /* 0x0001e2000c101524 */
[----:B------:R-:W-:Y:S05]  /*5440*/  @!P2 BRA `(.L_x_133) ;  /* 0x000000000004a947 */ /* 0x000fea0003800000 */
[----:B------:R0:W5:Y:S02]  /*5450*/  LDG.E.LTC128B.U16 R147, desc[UR36][R8.64+0x12] ;  /* 0x0000122408937981 */ /* 0x000164000c1e1520 */
.L_x_133:
[----:B------:R-:W-:Y:S05]  /*5460*/  BSYNC B1 ;  /* 0x0000000000017941 */ /* 0x000fea0003800000 */
.L_x_132:
[----:B0----5:R-:W-:Y:S01]  /*5470*/  HADD2.F32 R10, -RZ, R147.H0_H0 ;  /* 0x20000093ff0a7230 */ /* 0x021fe20000004100 */
        /* <DEDUP_REMOVED lines=11> */
.L_x_135:
[----:B------:R-:W-:Y:S05]  /*5530*/  BSYNC B1 ;  /* 0x0000000000017941 */ /* 0x000fea0003800000 */
.L_x_134:
        /* <DEDUP_REMOVED lines=9> */
.L_x_137:
[----:B------:R-:W-:Y:S05]  /*55d0*/  BSYNC B1 ;  /* 0x0000000000017941 */ /* 0x000fea0003800000 */
.L_x_136:
[----:B-----5:R-:W-:Y:S01]  /*55e0*/  HADD2.F32 R10, -RZ, R147.H0_H0 ;  /* 0x20000093ff0a7230 */ /* 0x020fe20000004100 */
        /* <DEDUP_REMOVED lines=8> */
.L_x_139:
[----:B------:R-:W-:Y:S05]  /*5670*/  BSYNC B1 ;  /* 0x0000000000017941 */ /* 0x000fea0003800000 */
.L_x_138:
[----:B0----5:R-:W-:Y:S01]  /*5680*/  HADD2.F32 R10, -RZ, R147.H0_H0 ;  /* 0x20000093ff0a7230 */ /* 0x021fe20000004100 */
[----:B------:R-:W-:Y:S01]  /*5690*/  ISETP.GT.AND P2, PT, R3, 0x11, P0 ;  /* 0x000000110300780c */ /* 0x000fe20000744270 */
[----:B------:R-:W-:Y:S03]  /*56a0*/  BSSY B1, `(.L_x_140) ;  /* 0x000000a000017945 */ /* 0x000fe60003800000 */
[----:B------:R-:W-:Y:S01]  /*56b0*/  FMUL R11, R10, R121 ;  /* 0x000000790a0b7220 */ /* 0x000fe20000400000 */
[----:B------:R-:W-:-:S03]  /*56c0*/  @P3 IMAD.MOV.U32 R10, RZ, RZ, R74 ;  /* 0x000000ffff0a3224 */ /* 0x000fc600078e004a */
[----:B------:R-:W-:-:S05]  /*56d0*/  FFMA R11, R32, R120, R11 ;  /* 0x00000078200b7223 */ /* 0x000fca000000000b */
[----:B------:R-:W-:-:S04]  /*56e0*/  F2FP.F16.F32.PACK_AB R11, RZ, R11 ;  /* 0x0000000bff0b723e */ /* 0x000fc800000000ff */
[----:B------:R-:W-:Y:S01]  /*56f0*/  PRMT R12, R11, 0x7610, R12 ;  /* 0x000076100b0c7816 */ /* 0x000fe2000000000c */
[----:B------:R-:W-:-:S05]  /*5700*/  @P3 IMAD.MOV.U32 R11, RZ, RZ, R75 ;  /* 0x000000ffff0b3224 */ /* 0x000fca00078e004b */
[----:B------:R0:W-:Y:S01]  /*5710*/  @P3 STG.E.U16 desc[UR36][R10.64+0x20], R12 ;  /* 0x0000200c0a003986 */ /* 0x0001e2000c101524 */
[----:B------:R-:W-:Y:S05]  /*5720*/  @!P2 BRA `(.L_x_141) ;  /* 0x000000000004a947 */ /* 0x000fea0003800000 */
[----:B------:R0:W5:Y:S02]  /*5730*/  LDG.E.LTC128B.U16 R147, desc[UR36][R8.64+0x22] ;  /* 0x0000222408937981 */ /* 0x000164000c1e1520 */
.L_x_141:
[----:B------:R-:W-:Y:S05]  /*5740*/  BSYNC B1 ;  /* 0x0000000000017941 */ /* 0x000fea0003800000 */
.L_x_140:
[----:B0----5:R-:W-:Y:S01]  /*5750*/  HADD2.F32 R10, -RZ, R147.H0_H0 ;  /* 0x20000093ff0a7230 */ /* 0x021fe20000004100 */
        /* <DEDUP_REMOVED lines=11> */
.L_x_143:
[----:B------:R-:W-:Y:S05]  /*5810*/  BSYNC B1 ;  /* 0x0000000000017941 */ /* 0x000fea0003800000 */
.L_x_142:
        /* <DEDUP_REMOVED lines=9> */
.L_x_145:
[----:B------:R-:W-:Y:S05]  /*58b0*/  BSYNC B1 ;  /* 0x0000000000017941 */ /* 0x000fea0003800000 */
.L_x_144:
        /* <DEDUP_REMOVED lines=9> */
.L_x_147:
[----:B------:R-:W-:Y:S05]  /*5950*/  BSYNC B1 ;  /* 0x0000000000017941 */ /* 0x000fea0003800000 */
.L_x_146:
        /* <DEDUP_REMOVED lines=12> */
.L_x_149:
[----:B------:R-:W-:Y:S05]  /*5a20*/  BSYNC B1 ;  /* 0x0000000000017941 */ /* 0x000fea0003800000 */
.L_x_148:
[----:B0----5:R-:W-:Y:S01]  /*5a30*/  HADD2.F32 R10, -RZ, R147.H0_H0 ;  /* 0x20000093ff0a7230 */ /* 0x021fe20000004100 */
        /* <DEDUP_REMOVED lines=11> */
.L_x_151:
[----:B------:R-:W-:Y:S05]  /*5af0*/  BSYNC B1 ;  /* 0x0000000000017941 */ /* 0x000fea0003800000 */
.L_x_150:
        /* <DEDUP_REMOVED lines=9> */
.L_x_153:
[----:B------:R-:W-:Y:S05]  /*5b90*/  BSYNC B1 ;  /* 0x0000000000017941 */ /* 0x000fea0003800000 */
.L_x_152:
        /* <DEDUP_REMOVED lines=9> */
.L_x_155:
[----:B------:R-:W-:Y:S05]  /*5c30*/  BSYNC B1 ;  /* 0x0000000000017941 */ /* 0x000fea0003800000 */
.L_x_154:
        /* <DEDUP_REMOVED lines=12> */
.L_x_157:
[----:B------:R-:W-:Y:S05]  /*5d00*/  BSYNC B1 ;  /* 0x0000000000017941 */ /* 0x000fea0003800000 */
.L_x_156:
        /* <DEDUP_REMOVED lines=12> */
.L_x_159:
[----:B------:R-:W-:Y:S05]  /*5dd0*/  BSYNC B1 ;  /* 0x0000000000017941 */ /* 0x000fea0003800000 */
.L_x_158:
        /* <DEDUP_REMOVED lines=9> */
.L_x_161:
[----:B------:R-:W-:Y:S05]  /*5e70*/  BSYNC B1 ;  /* 0x0000000000017941 */ /* 0x000fea0003800000 */
.L_x_160:
        /* <DEDUP_REMOVED lines=9> */
.L_x_163:
[----:B------:R-:W-:Y:S05]  /*5f10*/  BSYNC B1 ;  /* 0x0000000000017941 */ /* 0x000fea0003800000 */
.L_x_162:
[----:B0----5:R-:W-:Y:S01]  /*5f20*/  HADD2.F32 R10, -RZ, R147.H0_H0 ;  /* 0x20000093ff0a7230 */ /* 0x021fe20000004100 */
[----:B------:R-:W-:Y:S01]  /*5f30*/  ISETP.GT.AND P2, PT, R3, 0x29, P0 ;  /* 0x000000290300780c */ /* 0x000fe20000744270 */
[----:B------:R-:W-:Y:S03]  /*5f40*/  BSSY B1, `(.L_x_164) ;  /* 0x000000a000017945 */ /* 0x000fe60003800000 */
[----:B------:R-:W-:Y:S01]  /*5f50*/  FMUL R11, R10, R121 ;  /* 0x000000790a0b7220 */ /* 0x000fe20000400000 */
[----:B------:R-:W-:-:S03]  /*5f60*/  @P3 MOV R10, R74 ;  /* 0x0000004a000a3202 */ /* 0x000fc60000000f00 */
[----:B------:R-:W-:-:S05]  /*5f70*/  FFMA R11, R44, R120, R11 ;  /* 0x000000782c0b7223 */ /* 0x000fca000000000b */
[----:B------:R-:W-:-:S04]  /*5f80*/  F2FP.F16.F32.PACK_AB R11, RZ, R11 ;  /* 0x0000000bff0b723e */ /* 0x000fc800000000ff */
[----:B------:R-:W-:Y:S01]  /*5f90*/  PRMT R12, R11, 0x7610, R12 ;  /* 0x000076100b0c7816 */ /* 0x000fe2000000000c */
[----:B------:R-:W-:-:S05]  /*5fa0*/  @P3 IMAD.MOV.U32 R11, RZ, RZ, R75 ;  /* 0x000000ffff0b3224 */ /* 0x000fca00078e004b */
[----:B------:R0:W-:Y:S01]  /*5fb0*/  @P3 STG.E.U16 desc[UR36][R10.64+0x50], R12 ;  /* 0x0000500c0a003986 */ /* 0x0001e2000c101524 */
[----:B------:R-:W-:Y:S05]  /*5fc0*/  @!P2 BRA `(.L_x_165) ;  /* 0x000000000004a947 */ /* 0x000fea0003800000 */
[----:B------:R0:W5:Y:S02]  /*5fd0*/  LDG.E.LTC128B.U16 R147, desc[UR36][R8.64+0x52] ;  /* 0x0000522408937981 */ /* 0x000164000c1e1520 */
.L_x_165:
[----:B------:R-:W-:Y:S05]  /*5fe0*/  BSYNC B1 ;  /* 0x0000000000017941 */ /* 0x000fea0003800000 */
.L_x_164:
        /* <DEDUP_REMOVED lines=12> */
.L_x_167:
[----:B------:R-:W-:Y:S05]  /*60b0*/  BSYNC B1 ;  /* 0x0000000000017941 */ /* 0x000fea0003800000 */
.L_x_166:
        /* <DEDUP_REMOVED lines=9> */
.L_x_169:
[----:B------:R-:W-:Y:S05]  /*6150*/  BSYNC B1 ;  /* 0x0000000000017941 */ /* 0x000fea0003800000 */
.L_x_168:
        /* <DEDUP_REMOVED lines=9> */
.L_x_171:
[----:B------:R-:W-:Y:S05]  /*61f0*/  BSYNC B1 ;  /* 0x0000000000017941 */ /* 0x000fea0003800000 */
.L_x_170:
        /* <DEDUP_REMOVED lines=12> */
.L_x_173:
[----:B------:R-:W-:Y:S05]  /*62c0*/  BSYNC B1 ;  /* 0x0000000000017941 */ /* 0x000fea0003800000 */
.L_x_172:
        /* <DEDUP_REMOVED lines=12> */
.L_x_175:
[----:B------:R-:W-:Y:S05]  /*6390*/  BSYNC B1 ;  /* 0x0000000000017941 */ /* 0x000fea0003800000 */
.L_x_174:
        /* <DEDUP_REMOVED lines=9> */
.L_x_177:
[----:B------:R-:W-:Y:S05]  /*6430*/  BSYNC B1 ;  /* 0x0000000000017941 */ /* 0x000fea0003800000 */
.L_x_176:
        /* <DEDUP_REMOVED lines=9> */
.L_x_179:
[----:B------:R-:W-:Y:S05]  /*64d0*/  BSYNC B1 ;  /* 0x0000000000017941 */ /* 0x000fea0003800000 */
.L_x_178:
        /* <DEDUP_REMOVED lines=12> */
.L_x_181:
[----:B------:R-:W-:Y:S05]  /*65a0*/  BSYNC B1 ;  /* 0x0000000000017941 */ /* 0x000fea0003800000 */
.L_x_180:
        /* <DEDUP_REMOVED lines=12> */
.L_x_183:
[----:B------:R-:W-:Y:S05]  /*6670*/  BSYNC B1 ;  /* 0x0000000000017941 */ /* 0x000fea0003800000 */
.L_x_182:
        /* <DEDUP_REMOVED lines=9> */
.L_x_185:
[----:B------:R-:W-:Y:S05]  /*6710*/  BSYNC B1 ;  /* 0x0000000000017941 */ /* 0x000fea0003800000 */
.L_x_184:
        /* <DEDUP_REMOVED lines=9> */
.L_x_187:
[----:B------:R-:W-:Y:S05]  /*67b0*/  BSYNC B1 ;  /* 0x0000000000017941 */ /* 0x000fea0003800000 */
.L_x_186:
        /* <DEDUP_REMOVED lines=12> */
.L_x_189:
[----:B------:R-:W-:Y:S05]  /*6880*/  BSYNC B1 ;  /* 0x0000000000017941 */ /* 0x000fea0003800000 */
.L_x_188:
        /* <DEDUP_REMOVED lines=12> */
.L_x_191:
[----:B------:R-:W-:Y:S05]  /*6950*/  BSYNC B1 ;  /* 0x0000000000017941 */ /* 0x000fea0003800000 */
.L_x_190:
        /* <DEDUP_REMOVED lines=9> */
.L_x_193:
[----:B------:R-:W-:Y:S05]  /*69f0*/  BSYNC B1 ;  /* 0x0000000000017941 */ /* 0x000fea0003800000 */
.L_x_192:
        /* <DEDUP_REMOVED lines=9> */
.L_x_195:
[----:B------:R-:W-:Y:S05]  /*6a90*/  BSYNC B1 ;  /* 0x0000000000017941 */ /* 0x000fea0003800000 */
.L_x_194:
        /* <DEDUP_REMOVED lines=12> */
.L_x_197:
[----:B------:R-:W-:Y:S05]  /*6b60*/  BSYNC B1 ;  /* 0x0000000000017941 */ /* 0x000fea0003800000 */
.L_x_196:
        /* <DEDUP_REMOVED lines=12> */
.L_x_199:
[----:B------:R-:W-:Y:S05]  /*6c30*/  BSYNC B1 ;  /* 0x0000000000017941 */ /* 0x000fea0003800000 */
.L_x_198:
        /* <DEDUP_REMOVED lines=9> */
.L_x_201:
[----:B------:R-:W-:Y:S05]  /*6cd0*/  BSYNC B1 ;  /* 0x0000000000017941 */ /* 0x000fea0003800000 */
.L_x_200:
        /* <DEDUP_REMOVED lines=9> */
.L_x_203:
[----:B------:R-:W-:Y:S05]  /*6d70*/  BSYNC B1 ;  /* 0x0000000000017941 */ /* 0x000fea0003800000 */
.L_x_202:
        /* <DEDUP_REMOVED lines=12> */
.L_x_205:
[----:B------:R-:W-:Y:S05]  /*6e40*/  BSYNC B1 ;  /* 0x0000000000017941 */ /* 0x000fea0003800000 */
.L_x_204:
        /* <DEDUP_REMOVED lines=12> */
.L_x_207:
[----:B------:R-:W-:Y:S05]  /*6f10*/  BSYNC B1 ;  /* 0x0000000000017941 */ /* 0x000fea0003800000 */
.L_x_206:
        /* <DEDUP_REMOVED lines=9> */
.L_x_209:
[----:B------:R-:W-:Y:S05]  /*6fb0*/  BSYNC B1 ;  /* 0x0000000000017941 */ /* 0x000fea0003800000 */
.L_x_208:
        /* <DEDUP_REMOVED lines=9> */
.L_x_211:
[----:B------:R-:W-:Y:S05]  /*7050*/  BSYNC B1 ;  /* 0x0000000000017941 */ /* 0x000fea0003800000 */
.L_x_210:
        /* <DEDUP_REMOVED lines=12> */
.L_x_213:
[----:B------:R-:W-:Y:S05]  /*7120*/  BSYNC B1 ;  /* 0x0000000000017941 */ /* 0x000fea0003800000 */
.L_x_212:
        /* <DEDUP_REMOVED lines=9> */
.L_x_215:
[----:B------:R-:W-:Y:S05]  /*71c0*/  BSYNC B1 ;  /* 0x0000000000017941 */ /* 0x000fea0003800000 */
.L_x_214:
        /* <DEDUP_REMOVED lines=9> */
.L_x_217:
[----:B------:R-:W-:Y:S05]  /*7260*/  BSYNC B1 ;  /* 0x0000000000017941 */ /* 0x000fea0003800000 */
.L_x_216:
[----:B------:R-:W-:Y:S05]  /*7270*/  @!P1 BRA `(.L_x_218) ;  /* 0x0000001c00bc9947 */ /* 0x000fea0003800000 */
[----:B0----5:R-:W-:-:S05]  /*7280*/  HADD2.F32 R6, -RZ, R147.H0_H0 ;  /* 0x20000093ff067230 */ /* 0x021fca0000004100 */
[----:B------:R-:W-:-:S04]  /*7290*/  FMUL R6, R6, R121 ;  /* 0x0000007906067220 */ /* 0x000fc80000400000 */
[----:B------:R-:W-:-:S05]  /*72a0*/  FFMA R6, R71, R120, R6 ;  /* 0x0000007847067223 */ /* 0x000fca0000000006 */
[----:B------:R-:W-:-:S05]  /*72b0*/  F2FP.F16.F32.PACK_AB R6, RZ, R6 ;  /* 0x00000006ff06723e */ /* 0x000fca00000000ff */
[----:B------:R0:W-:Y:S01]  /*72c0*/  STG.E.U16 desc[UR36][R4.64+0xb2], R6 ;  /* 0x0000b20604007986 */ /* 0x0001e2000c101524 */
[----:B------:R-:W-:Y:S05]  /*72d0*/  BRA `(.L_x_218) ;  /* 0x0000001c00a47947 */ /* 0x000fea0003800000 */
.L_x_29:
[----:B------:R-:W-:Y:S01]  /*72e0*/  ISETP.GT.AND P4, PT, R3, 0x1, P3 ;  /* 0x000000010300780c */ /* 0x000fe20001f84270 */
[----:B------:R-:W-:Y:S01]  /*72f0*/  ULDC.64 UR4, c[0x0][0x5c0] ;  /* 0x0001700000047ab9 */ /* 0x000fe20000000a00 */
[-C--:B------:R-:W-:Y:S01]  /*7300*/  FMUL R72, R72, R120.reuse ;  /* 0x0000007848487220 */ /* 0x080fe20000400000 */
[-C--:B------:R-:W-:Y:S01]  /*7310*/  FMUL R73, R73, R120.reuse ;  /* 0x0000007849497220 */ /* 0x080fe20000400000 */
[----:B------:R-:W-:Y:S01]  /*7320*/  LEA R6, P1, R142, UR4, 0x1 ;  /* 0x000000048e067c11 */ /* 0x000fe2000f8208ff */
[----:B------:R-:W-:Y:S01]  /*7330*/  IMAD.SHL.U32 R5, R126, 0x2, RZ ;  /* 0x000000027e057824 */ /* 0x000fe200078e00ff */
[----:B------:R-:W-:Y:S01]  /*7340*/  ISETP.GT.AND P2, PT, R136, 0x8, PT ;  /* 0x000000088800780c */ /* 0x000fe20003f44270 */
[----:B------:R-:W-:Y:S01]  /*7350*/  FMUL R74, R74, R120 ;  /* 0x000000784a4a7220 */ /* 0x000fe20000400000 */
[----:B------:R-:W-:Y:S01]  /*7360*/  F2FP.F16.F32.PACK_AB R72, RZ, R72 ;  /* 0x00000048ff48723e */ /* 0x000fe200000000ff */
[-C--:B------:R-:W-:Y:S01]  /*7370*/  FMUL R75, R75, R120.reuse ;  /* 0x000000784b4b7220 */ /* 0x080fe20000400000 */
[----:B------:R-:W-:Y:S01]  /*7380*/  LEA.HI.X R7, R142, UR5, R145, 0x1, P1 ;  /* 0x000000058e077c11 */ /* 0x000fe200088f0c91 */
[-C--:B------:R-:W-:Y:S01]  /*7390*/  FMUL R76, R76, R120.reuse ;  /* 0x000000784c4c7220 */ /* 0x080fe20000400000 */
[----:B------:R-:W-:Y:S01]  /*73a0*/  F2FP.F16.F32.PACK_AB R73, RZ, R73 ;  /* 0x00000049ff49723e */ /* 0x000fe200000000ff */
[-C--:B------:R-:W-:Y:S01]  /*73b0*/  FMUL R77, R77, R120.reuse ;  /* 0x000000784d4d7220 */ /* 0x080fe20000400000 */
[----:B------:R-:W-:Y:S01]  /*73c0*/  ISETP.GT.AND P1, PT, R3, RZ, P2 ;  /* 0x000000ff0300720c */ /* 0x000fe20001724270 */
[----:B------:R-:W-:Y:S01]  /*73d0*/  @P0 STG.E.U16 desc[UR36][R6.64], R72 ;  /* 0x0000004806000986 */ /* 0x000fe2000c101524 */
[----:B------:R-:W-:Y:S01]  /*73e0*/  SHF.L.U64.HI R4, R126, 0x1, R125 ;  /* 0x000000017e047819 */ /* 0x000fe2000001027d */
[----:B------:R-:W-:Y:S01]  /*73f0*/  FMUL R78, R78, R120 ;  /* 0x000000784e4e7220 */ /* 0x000fe20000400000 */
[----:B------:R-:W-:Y:S01]  /*7400*/  IADD3 R8, P0, R5, R6, RZ ;  /* 0x0000000605087210 */ /* 0x000fe20007f1e0ff */
[----:B------:R-:W-:Y:S01]  /*7410*/  @P4 STG.E.U16 desc[UR36][R6.64+0x2], R73 ;  /* 0x0000024906004986 */ /* 0x000fe2000c101524 */
[----:B------:R-:W-:Y:S01]  /*7420*/  ISETP.GT.AND P4, PT, R3, 0x1, P2 ;  /* 0x000000010300780c */ /* 0x000fe20001784270 */
[----:B------:R-:W-:Y:S01]  /*7430*/  FMUL R79, R79, R120 ;  /* 0x000000784f4f7220 */ /* 0x000fe20000400000 */
[----:B------:R-:W-:Y:S01]  /*7440*/  F2FP.F16.F32.PACK_AB R74, RZ, R74 ;  /* 0x0000004aff4a723e */ /* 0x000fe200000000ff */
[--C-:B------:R-:W-:Y:S01]  /*7450*/  IMAD.X R9, R4, 0x1, R7.reuse, P0 ;  /* 0x0000000104097824 */ /* 0x100fe200000e0607 */
[----:B------:R-:W-:Y:S01]  /*7460*/  F2FP.F16.F32.PACK_AB R75, RZ, R75 ;  /* 0x0000004bff4b723e */ /* 0x000fe200000000ff */
[-C--:B------:R-:W-:Y:S01]  /*7470*/  FMUL R80, R80, R120.reuse ;  /* 0x0000007850507220 */ /* 0x080fe20000400000 */
[----:B------:R-:W-:Y:S01]  /*7480*/  ISETP.GT.AND P5, PT, R3, 0x8, P3 ;  /* 0x000000080300780c */ /* 0x000fe20001fa4270 */
[-C--:B------:R-:W-:Y:S01]  /*7490*/  FMUL R81, R81, R120.reuse ;  /* 0x0000007851517220 */ /* 0x080fe20000400000 */
[C---:B------:R-:W-:Y:S01]  /*74a0*/  ISETP.GT.AND P0, PT, R3.reuse, 0x9, P3 ;  /* 0x000000090300780c */ /* 0x040fe20001f04270 */
[----:B------:R-:W-:Y:S01]  /*74b0*/  @P1 STG.E.U16 desc[UR36][R8.64], R74 ;  /* 0x0000004a08001986 */ /* 0x000fe2000c101524 */
[C---:B------:R-:W-:Y:S01]  /*74c0*/  ISETP.GT.AND P1, PT, R3.reuse, 0x8, P2 ;  /* 0x000000080300780c */ /* 0x040fe20001724270 */
[----:B------:R-:W-:Y:S01]  /*74d0*/  FMUL R82, R82, R120 ;  /* 0x0000007852527220 */ /* 0x000fe20000400000 */
[----:B------:R-:W-:Y:S01]  /*74e0*/  F2FP.F16.F32.PACK_AB R76, RZ, R76 ;  /* 0x0000004cff4c723e */ /* 0x000fe200000000ff */
[----:B------:R-:W-:Y:S01]  /*74f0*/  @P4 STG.E.U16 desc[UR36][R8.64+0x2], R75 ;  /* 0x0000024b08004986 */ /* 0x000fe2000c101524 */
[----:B------:R-:W-:Y:S01]  /*7500*/  ISETP.GT.AND P4, PT, R3, 0x9, P2 ;  /* 0x000000090300780c */ /* 0x000fe20001784270 */
[-C--:B------:R-:W-:Y:S01]  /*7510*/  FMUL R83, R83, R120.reuse ;  /* 0x0000007853537220 */ /* 0x080fe20000400000 */
[----:B------:R-:W-:Y:S01]  /*7520*/  F2FP.F16.F32.PACK_AB R77, RZ, R77 ;  /* 0x0000004dff4d723e */ /* 0x000fe200000000ff */
[----:B------:R-:W-:Y:S01]  /*7530*/  FMUL R84, R84, R120 ;  /* 0x0000007854547220 */ /* 0x000fe20000400000 */
[----:B------:R-:W-:Y:S01]  /*7540*/  F2FP.F16.F32.PACK_AB R78, RZ, R78 ;  /* 0x0000004eff4e723e */ /* 0x000fe200000000ff */
[----:B------:R-:W-:Y:S01]  /*7550*/  @P5 STG.E.U16 desc[UR36][R6.64+0x10], R76 ;  /* 0x0000104c06005986 */ /* 0x000fe2000c101524 */
[----:B------:R-:W-:Y:S01]  /*7560*/  F2FP.F16.F32.PACK_AB R79, RZ, R79 ;  /* 0x0000004fff4f723e */ /* 0x000fe200000000ff */
        /* <DEDUP_REMOVED lines=10> */
[----:B------:R-:W-:Y:S01]  /*7610*/  @P4 STG.E.U16 desc[UR36][R8.64+0x12], R79 ;  /* 0x0000124f08004986 */ /* 0x000fe2000c101524 */
[----:B------:R-:W-:Y:S01]  /*7620*/  ISETP.GT.AND P4, PT, R3, 0x11, P2 ;  /* 0x000000110300780c */ /* 0x000fe20001784270 */
        /* <DEDUP_REMOVED lines=119> */
[----:B------:R-:W-:Y:S01]  /*7da0*/  ISETP.GT.AND P0, PT, R3, 0x51, P3 ;  /* 0x000000510300780c */ /* 0x000fe20001f04270 */
[----:B------:R-:W-:Y:S01]  /*7db0*/  FMUL R118, R118, R120 ;  /* 0x0000007876767220 */ /* 0x000fe20000400000 */
[----:B------:R-:W-:Y:S01]  /*7dc0*/  F2FP.F16.F32.PACK_AB R112, RZ, R112 ;  /* 0x00000070ff70723e */ /* 0x000fe200000000ff */
[----:B------:R-:W-:Y:S01]  /*7dd0*/  @P1 STG.E.U16 desc[UR36][R8.64+0x90], R110 ;  /* 0x0000906e08001986 */ /* 0x000fe2000c101524 */
[----:B------:R-:W-:Y:S01]  /*7de0*/  F2FP.F16.F32.PACK_AB R113, RZ, R113 ;  /* 0x00000071ff71723e */ /* 0x000fe200000000ff */
[----:B------:R-:W-:Y:S01]  /*7df0*/  FMUL R119, R119, R120 ;  /* 0x0000007877777220 */ /* 0x000fe20000400000 */
[----:B------:R-:W-:Y:S01]  /*7e00*/  F2FP.F16.F32.PACK_AB R114, RZ, R114 ;  /* 0x00000072ff72723e */ /* 0x000fe200000000ff */
[----:B------:R-:W-:Y:S01]  /*7e10*/  @P4 STG.E.U16 desc[UR36][R8.64+0x92], R111 ;  /* 0x0000926f08004986 */ /* 0x000fe2000c101524 */
[C---:B------:R-:W-:Y:S01]  /*7e20*/  ISETP.GT.AND P4, PT, R3.reuse, 0x50, P2 ;  /* 0x000000500300780c */ /* 0x040fe20001784270 */
        /* <DEDUP_REMOVED lines=9> */
[----:B------:R-:W-:Y:S01]  /*7ec0*/  ISETP.GT.AND P1, PT, R136, 0x80, PT ;  /* 0x000000808800780c */ /* 0x000fe20003f24270 */
[----:B------:R-:W-:Y:S01]  /*7ed0*/  FMUL R27, R27, R120 ;  /* 0x000000781b1b7220 */ /* 0x000fe20000400000 */
[----:B------:R-:W-:Y:S01]  /*7ee0*/  F2FP.F16.F32.PACK_AB R118, RZ, R118 ;  /* 0x00000076ff76723e */ /* 0x000fe200000000ff */
[----:B------:R-:W-:Y:S01]  /*7ef0*/  @P4 STG.E.U16 desc[UR36][R8.64+0xa0], R114 ;  /* 0x0000a07208004986 */ /* 0x000fe2000c101524 */
[C---:B------:R-:W-:Y:S01]  /*7f00*/  ISETP.GT.AND P4, PT, R3.reuse, 0x58, P3 ;  /* 0x000000580300780c */ /* 0x040fe20001f84270 */
[-C--:B------:R-:W-:Y:S01]  /*7f10*/  FMUL R28, R28, R120.reuse ;  /* 0x000000781c1c7220 */ /* 0x080fe20000400000 */
[C---:B------:R-:W-:Y:S01]  /*7f20*/  ISETP.GT.AND P3, PT, R3.reuse, 0x59, P3 ;  /* 0x000000590300780c */ /* 0x040fe20001f64270 */
[----:B------:R-:W-:Y:S01]  /*7f30*/  @P5 STG.E.U16 desc[UR36][R8.64+0xa2], R115 ;  /* 0x0000a27308005986 */ /* 0x000fe2000c101524 */
[----:B------:R-:W-:Y:S01]  /*7f40*/  ISETP.GT.AND P5, PT, R3, 0x58, P2 ;  /* 0x000000580300780c */ /* 0x000fe200017a4270 */
[-C--:B------:R-:W-:Y:S01]  /*7f50*/  FMUL R29, R29, R120.reuse ;  /* 0x000000781d1d7220 */ /* 0x080fe20000400000 */
[----:B------:R-:W-:Y:S01]  /*7f60*/  ISETP.GT.AND P2, PT, R3, 0x59, P2 ;  /* 0x000000590300780c */ /* 0x000fe20001744270 */
[-C--:B------:R-:W-:Y:S01]  /*7f70*/  FMUL R30, R30, R120.reuse ;  /* 0x000000781e1e7220 */ /* 0x080fe20000400000 */
[----:B------:R-:W-:Y:S01]  /*7f80*/  ISETP.GT.AND P0, PT, R136, 0x88, PT ;  /* 0x000000888800780c */ /* 0x000fe20003f04270 */
[-C--:B------:R-:W-:Y:S01]  /*7f90*/  FMUL R31, R31, R120.reuse ;  /* 0x000000781f1f7220 */ /* 0x080fe20000400000 */
[----:B------:R-:W-:Y:S01]  /*7fa0*/  F2FP.F16.F32.PACK_AB R119, RZ, R119 ;  /* 0x00000077ff77723e */ /* 0x000fe200000000ff */
[----:B------:R-:W-:Y:S01]  /*7fb0*/  FMUL R32, R32, R120 ;  /* 0x0000007820207220 */ /* 0x000fe20000400000 */
[----:B------:R-:W-:Y:S01]  /*7fc0*/  F2FP.F16.F32.PACK_AB R24, RZ, R24 ;  /* 0x00000018ff18723e */ /* 0x000fe200000000ff */
[----:B------:R-:W-:Y:S01]  /*7fd0*/  @P4 IMAD.MOV.U32 R10, RZ, RZ, R6 ;  /* 0x000000ffff0a4224 */ /* 0x000fe200078e0006 */
[----:B------:R-:W-:Y:S01]  /*7fe0*/  F2FP.F16.F32.PACK_AB R25, RZ, R25 ;  /* 0x00000019ff19723e */ /* 0x000fe200000000ff */
[--C-:B------:R-:W-:Y:S01]  /*7ff0*/  @P4 IMAD.MOV.U32 R11, RZ, RZ, R7.reuse ;  /* 0x000000ffff0b4224 */ /* 0x100fe200078e0007 */
[----:B------:R-:W-:Y:S01]  /*8000*/  F2FP.F16.F32.PACK_AB R26, RZ, R26 ;  /* 0x0000001aff1a723e */ /* 0x000fe200000000ff */
[-C--:B------:R-:W-:Y:S01]  /*8010*/  FMUL R33, R33, R120.reuse ;  /* 0x0000007821217220 */ /* 0x080fe20000400000 */
[----:B------:R-:W-:Y:S01]  /*8020*/  F2FP.F16.F32.PACK_AB R27, RZ, R27 ;  /* 0x0000001bff1b723e */ /* 0x000fe200000000ff */
[-C--:B------:R-:W-:Y:S01]  /*8030*/  FMUL R34, R34, R120.reuse ;  /* 0x0000007822227220 */ /* 0x080fe20000400000 */
[----:B------:R0:W-:Y:S01]  /*8040*/  @P4 STG.E.U16 desc[UR36][R10.64+0xb0], R116 ;  /* 0x0000b0740a004986 */ /* 0x0001e2000c101524 */
[----:B------:R-:W-:Y:S01]  /*8050*/  ISETP.GT.AND P4, PT, R3, RZ, P1 ;  /* 0x000000ff0300720c */ /* 0x000fe20000f84270 */
[----:B------:R-:W-:Y:S01]  /*8060*/  FMUL R35, R35, R120 ;  /* 0x0000007823237220 */ /* 0x000fe20000400000 */
[----:B------:R-:W-:Y:S01]  /*8070*/  F2FP.F16.F32.PACK_AB R28, RZ, R28 ;  /* 0x0000001cff1c723e */ /* 0x000fe200000000ff */
[-C--:B------:R-:W-:Y:S01]  /*8080*/  FMUL R36, R36, R120.reuse ;  /* 0x0000007824247220 */ /* 0x080fe20000400000 */
[----:B------:R-:W-:Y:S01]  /*8090*/  F2FP.F16.F32.PACK_AB R29, RZ, R29 ;  /* 0x0000001dff1d723e */ /* 0x000fe200000000ff */
[----:B------:R-:W-:Y:S01]  /*80a0*/  FMUL R37, R37, R120 ;  /* 0x0000007825257220 */ /* 0x000fe20000400000 */
[----:B------:R-:W-:Y:S01]  /*80b0*/  F2FP.F16.F32.PACK_AB R30, RZ, R30 ;  /* 0x0000001eff1e723e */ /* 0x000fe200000000ff */
[-C--:B------:R-:W-:Y:S01]  /*80c0*/  FMUL R38, R38, R120.reuse ;  /* 0x0000007826267220 */ /* 0x080fe20000400000 */
[----:B------:R-:W-:Y:S01]  /*80d0*/  F2FP.F16.F32.PACK_AB R31, RZ, R31 ;  /* 0x0000001fff1f723e */ /* 0x000fe200000000ff */
[----:B------:R-:W-:Y:S01]  /*80e0*/  FMUL R39, R39, R120 ;  /* 0x0000007827277220 */ /* 0x000fe20000400000 */
[----:B------:R-:W-:Y:S01]  /*80f0*/  F2FP.F16.F32.PACK_AB R32, RZ, R32 ;  /* 0x00000020ff20723e */ /* 0x000fe200000000ff */
[----:B0-----:R-:W-:Y:S01]  /*8100*/  @P3 IMAD.MOV.U32 R11, RZ, RZ, R7 ;  /* 0x000000ffff0b3224 */ /* 0x001fe200078e0007 */
[----:B------:R-:W-:Y:S01]  /*8110*/  @P3 MOV R10, R6 ;  /* 0x00000006000a3202 */ /* 0x000fe20000000f00 */
[-C--:B------:R-:W-:Y:S01]  /*8120*/  FMUL R40, R40, R120.reuse ;  /* 0x0000007828287220 */ /* 0x080fe20000400000 */
[----:B------:R-:W-:Y:S01]  /*8130*/  F2FP.F16.F32.PACK_AB R33, RZ, R33 ;  /* 0x00000021ff21723e */ /* 0x000fe200000000ff */
[----:B------:R-:W-:Y:S01]  /*8140*/  FMUL R41, R41, R120 ;  /* 0x0000007829297220 */ /* 0x000fe20000400000 */
[----:B------:R-:W-:Y:S01]  /*8150*/  F2FP.F16.F32.PACK_AB R34, RZ, R34 ;  /* 0x00000022ff22723e */ /* 0x000fe200000000ff */
[----:B------:R0:W-:Y:S01]  /*8160*/  @P3 STG.E.U16 desc[UR36][R10.64+0xb2], R117 ;  /* 0x0000b2750a003986 */ /* 0x0001e2000c101524 */
[----:B------:R-:W-:Y:S01]  /*8170*/  ISETP.GT.AND P3, PT, R3, 0x1, P1 ;  /* 0x000000010300780c */ /* 0x000fe20000f64270 */
[----:B------:R-:W-:Y:S01]  /*8180*/  FMUL R42, R42, R120 ;  /* 0x000000782a2a7220 */ /* 0x000fe20000400000 */
[----:B------:R-:W-:Y:S01]  /*8190*/  F2FP.F16.F32.PACK_AB R35, RZ, R35 ;  /* 0x00000023ff23723e */ /* 0x000fe200000000ff */
[----:B------:R1:W-:Y:S01]  /*81a0*/  @P5 STG.E.U16 desc[UR36][R8.64+0xb0], R118 ;  /* 0x0000b07608005986 */ /* 0x0003e2000c101524 */
[----:B------:R-:W-:Y:S01]  /*81b0*/  LEA R6, P5, R127, R6, 0x1 ;  /* 0x000000067f067211 */ /* 0x000fe200078a08ff */
[----:B------:R-:W-:Y:S01]  /*81c0*/  FMUL R43, R43, R120 ;  /* 0x000000782b2b7220 */ /* 0x000fe20000400000 */
[----:B------:R-:W-:Y:S01]  /*81d0*/  F2FP.F16.F32.PACK_AB R36, RZ, R36 ;  /* 0x00000024ff24723e */ /* 0x000fe200000000ff */
[-C--:B------:R-:W-:Y:S01]  /*81e0*/  FMUL R44, R44, R120.reuse ;  /* 0x000000782c2c7220 */ /* 0x080fe20000400000 */
[----:B------:R-:W-:Y:S01]  /*81f0*/  LEA.HI.X R7, R127, R7, R124, 0x1, P5 ;  /* 0x000000077f077211 */ /* 0x000fe200028f0c7c */
[----:B------:R-:W-:Y:S01]  /*8200*/  FMUL R45, R45, R120 ;  /* 0x000000782d2d7220 */ /* 0x000fe20000400000 */
[----:B------:R-:W-:Y:S01]  /*8210*/  ISETP.GT.AND P5, PT, R3, 0x1, P0 ;  /* 0x000000010300780c */ /* 0x000fe200007a4270 */
[----:B0-----:R-:W-:Y:S01]  /*8220*/  @P2 IMAD.MOV.U32 R10, RZ, RZ, R8 ;  /* 0x000000ffff0a2224 */ /* 0x001fe200078e0008 */
[----:B------:R-:W-:Y:S01]  /*8230*/  F2FP.F16.F32.PACK_AB R37, RZ, R37 ;  /* 0x00000025ff25723e */ /* 0x000fe200000000ff */
[----:B------:R-:W-:Y:S01]  /*8240*/  @P2 IMAD.MOV.U32 R11, RZ, RZ, R9 ;  /* 0x000000ffff0b2224 */ /* 0x000fe200078e0009 */
[----:B------:R-:W-:Y:S01]  /*8250*/  F2FP.F16.F32.PACK_AB R38, RZ, R38 ;  /* 0x00000026ff26723e */ /* 0x000fe200000000ff */
[-C--:B------:R-:W-:Y:S01]  /*8260*/  FMUL R46, R46, R120.reuse ;  /* 0x000000782e2e7220 */ /* 0x080fe20000400000 */
[----:B------:R-:W-:Y:S01]  /*8270*/  F2FP.F16.F32.PACK_AB R39, RZ, R39 ;  /* 0x00000027ff27723e */ /* 0x000fe200000000ff */
[-C--:B------:R-:W-:Y:S01]  /*8280*/  FMUL R47, R47, R120.reuse ;  /* 0x000000782f2f7220 */ /* 0x080fe20000400000 */
[----:B------:R-:W-:Y:S01]  /*8290*/  @P2 STG.E.U16 desc[UR36][R10.64+0xb2], R119 ;  /* 0x0000b2770a002986 */ /* 0x000fe2000c101524 */
[C---:B------:R-:W-:Y:S01]  /*82a0*/  ISETP.GT.AND P2, PT, R3.reuse, RZ, P0 ;  /* 0x000000ff0300720c */ /* 0x040fe20000744270 */
[----:B------:R-:W-:Y:S01]  /*82b0*/  FMUL R48, R48, R120 ;  /* 0x0000007830307220 */ /* 0x000fe20000400000 */
[----:B------:R-:W-:Y:S01]  /*82c0*/  F2FP.F16.F32.PACK_AB R40, RZ, R40 ;  /* 0x00000028ff28723e */ /* 0x000fe200000000ff */
[----:B------:R-:W-:Y:S01]  /*82d0*/  @P4 STG.E.U16 desc[UR36][R6.64], R24 ;  /* 0x0000001806004986 */ /* 0x000fe2000c101524 */
[----:B------:R-:W-:Y:S01]  /*82e0*/  ISETP.GT.AND P4, PT, R3, 0x8, P1 ;  /* 0x000000080300780c */ /* 0x000fe20000f84270 */
[----:B------:R-:W-:Y:S01]  /*82f0*/  FMUL R49, R49, R120 ;  /* 0x0000007831317220 */ /* 0x000fe20000400000 */
[----:B------:R-:W-:Y:S01]  /*8300*/  F2FP.F16.F32.PACK_AB R41, RZ, R41 ;  /* 0x00000029ff29723e */ /* 0x000fe200000000ff */
[----:B------:R-:W-:Y:S01]  /*8310*/  @P3 STG.E.U16 desc[UR36][R6.64+0x2], R25 ;  /* 0x0000021906003986 */ /* 0x000fe2000c101524 */
[----:B-1----:R-:W-:Y:S01]  /*8320*/  IADD3 R8, P3, R5, R6, RZ ;  /* 0x0000000605087210 */ /* 0x002fe20007f7e0ff */
[----:B------:R-:W-:Y:S01]  /*8330*/  FMUL R50, R50, R120 ;  /* 0x0000007832327220 */ /* 0x000fe20000400000 */
[----:B------:R-:W-:Y:S01]  /*8340*/  F2FP.F16.F32.PACK_AB R42, RZ, R42 ;  /* 0x0000002aff2a723e */ /* 0x000fe200000000ff */
[-C--:B------:R-:W-:Y:S01]  /*8350*/  FMUL R51, R51, R120.reuse ;  /* 0x0000007833337220 */ /* 0x080fe20000400000 */
[----:B------:R-:W-:Y:S01]  /*8360*/  F2FP.F16.F32.PACK_AB R43, RZ, R43 ;  /* 0x0000002bff2b723e */ /* 0x000fe200000000ff */
[----:B------:R-:W-:Y:S01]  /*8370*/  IMAD.X R9, R4, 0x1, R7, P3 ;  /* 0x0000000104097824 */ /* 0x000fe200018e0607 */
[C---:B------:R-:W-:Y:S01]  /*8380*/  ISETP.GT.AND P3, PT, R3.reuse, 0x9, P1 ;  /* 0x000000090300780c */ /* 0x040fe20000f64270 */
[----:B------:R-:W-:Y:S01]  /*8390*/  FMUL R52, R52, R120 ;  /* 0x0000007834347220 */ /* 0x000fe20000400000 */
[----:B------:R-:W-:Y:S01]  /*83a0*/  @P5 MOV R4, R8 ;  /* 0x0000000800045202 */ /* 0x000fe20000000f00 */
[----:B------:R-:W-:Y:S01]  /*83b0*/  @P5 IMAD.MOV.U32 R5, RZ, RZ, R9 ;  /* 0x000000ffff055224 */ /* 0x000fe200078e0009 */
[----:B------:R-:W-:Y:S01]  /*83c0*/  @P2 STG.E.U16 desc[UR36][R8.64], R26 ;  /* 0x0000001a08002986 */ /* 0x000fe2000c101524 */
[----:B------:R-:W-:Y:S01]  /*83d0*/  ISETP.GT.AND P2, PT, R3, 0x8, P0 ;  /* 0x000000080300780c */ /* 0x000fe20000744270 */
[----:B------:R-:W-:Y:S01]  /*83e0*/  FMUL R53, R53, R120 ;  /* 0x0000007835357220 */ /* 0x000fe20000400000 */
[----:B------:R-:W-:Y:S01]  /*83f0*/  F2FP.F16.F32.PACK_AB R44, RZ, R44 ;  /* 0x0000002cff2c723e */ /* 0x000fe200000000ff */
[----:B------:R0:W-:Y:S01]  /*8400*/  @P5 STG.E.U16 desc[UR36][R4.64+0x2], R27 ;  /* 0x0000021b04005986 */ /* 0x0001e2000c101524 */
[----:B------:R-:W-:Y:S01]  /*8410*/  ISETP.GT.AND P5, PT, R3, 0x9, P0 ;  /* 0x000000090300780c */ /* 0x000fe200007a4270 */
        /* <DEDUP_REMOVED lines=8> */
[----:B------:R-:W-:Y:S01]  /*84a0*/  FMUL R58, R58, R120 ;  /* 0x000000783a3a7220 */ /* 0x000fe20000400000 */
[----:B------:R-:W-:Y:S01]  /*84b0*/  F2FP.F16.F32.PACK_AB R49, RZ, R49 ;  /* 0x00000031ff31723e */ /* 0x000fe200000000ff */
[--C-:B0-----:R-:W-:Y:S01]  /*84c0*/  @P4 IMAD.MOV.U32 R4, RZ, RZ, R6.reuse ;  /* 0x000000ffff044224 */ /* 0x101fe200078e0006 */
[----:B------:R-:W-:Y:S01]  /*84d0*/  F2FP.F16.F32.PACK_AB R50, RZ, R50 ;  /* 0x00000032ff32723e */ /* 0x000fe200000000ff */
[----:B------:R-:W-:Y:S01]  /*84e0*/  @P4 IMAD.MOV.U32 R5, RZ, RZ, R7 ;  /* 0x000000ffff054224 */ /* 0x000fe200078e0007 */
[----:B------:R-:W-:Y:S01]  /*84f0*/  F2FP.F16.F32.PACK_AB R51, RZ, R51 ;  /* 0x00000033ff33723e */ /* 0x000fe200000000ff */
[----:B------:R-:W-:Y:S01]  /*8500*/  FMUL R59, R59, R120 ;  /* 0x000000783b3b7220 */ /* 0x000fe20000400000 */
[----:B------:R-:W-:Y:S01]  /*8510*/  F2FP.F16.F32.PACK_AB R52, RZ, R52 ;  /* 0x00000034ff34723e */ /* 0x000fe200000000ff */
[-C--:B------:R-:W-:Y:S01]  /*8520*/  FMUL R60, R60, R120.reuse ;  /* 0x000000783c3c7220 */ /* 0x080fe20000400000 */
        /* <DEDUP_REMOVED lines=12> */
[----:B0-----:R-:W-:Y:S01]  /*85f0*/  @P3 IMAD.MOV.U32 R4, RZ, RZ, R6 ;  /* 0x000000ffff043224 */ /* 0x001fe200078e0006 */
[----:B------:R-:W-:Y:S01]  /*8600*/  @P3 MOV R5, R7 ;  /* 0x0000000700053202 */ /* 0x000fe20000000f00 */
[----:B------:R-:W-:Y:S01]  /*8610*/  FMUL R66, R66, R120 ;  /* 0x0000007842427220 */ /* 0x000fe20000400000 */
[----:B------:R-:W-:Y:S01]  /*8620*/  F2FP.F16.F32.PACK_AB R58, RZ, R58 ;  /* 0x0000003aff3a723e */ /* 0x000fe200000000ff */
[-C--:B------:R-:W-:Y:S01]  /*8630*/  FMUL R67, R67, R120.reuse ;  /* 0x0000007843437220 */ /* 0x080fe20000400000 */
[----:B------:R-:W-:Y:S01]  /*8640*/  F2FP.F16.F32.PACK_AB R59, RZ, R59 ;  /* 0x0000003bff3b723e */ /* 0x000fe200000000ff */
[----:B------:R0:W-:Y:S01]  /*8650*/  @P3 STG.E.U16 desc[UR36][R4.64+0x12], R29 ;  /* 0x0000121d04003986 */ /* 0x0001e2000c101524 */
[----:B------:R-:W-:Y:S01]  /*8660*/  ISETP.GT.AND P3, PT, R3, 0x11, P1 ;  /* 0x000000110300780c */ /* 0x000fe20000f64270 */
[----:B------:R-:W-:Y:S01]  /*8670*/  FMUL R68, R68, R120 ;  /* 0x0000007844447220 */ /* 0x000fe20000400000 */
[----:B------:R-:W-:Y:S01]  /*8680*/  F2FP.F16.F32.PACK_AB R60, RZ, R60 ;  /* 0x0000003cff3c723e */ /* 0x000fe200000000ff */
[-C--:B------:R-:W-:Y:S01]  /*8690*/  FMUL R69, R69, R120.reuse ;  /* 0x0000007845457220 */ /* 0x080fe20000400000 */
[----:B------:R-:W-:Y:S01]  /*86a0*/  F2FP.F16.F32.PACK_AB R61, RZ, R61 ;  /* 0x0000003dff3d723e */ /* 0x000fe200000000ff */
[----:B------:R-:W-:Y:S01]  /*86b0*/  FMUL R70, R70, R120 ;  /* 0x0000007846467220 */ /* 0x000fe20000400000 */
[----:B------:R-:W-:Y:S01]  /*86c0*/  F2FP.F16.F32.PACK_AB R62, RZ, R62 ;  /* 0x0000003eff3e723e */ /* 0x000fe200000000ff */
[----:B------:R-:W-:Y:S01]  /*86d0*/  FMUL R71, R71, R120 ;  /* 0x0000007847477220 */ /* 0x000fe20000400000 */
[----:B------:R-:W-:-:S02]  /*86e0*/  F2FP.F16.F32.PACK_AB R63, RZ, R63 ;  /* 0x0000003fff3f723e */ /* 0x000fc400000000ff */
[----:B------:R-:W-:Y:S01]  /*86f0*/  F2FP.F16.F32.PACK_AB R64, RZ, R64 ;  /* 0x00000040ff40723e */ /* 0x000fe200000000ff */
[----:B0-----:R-:W-:Y:S01]  /*8700*/  @P2 IMAD.MOV.U32 R4, RZ, RZ, R8 ;  /* 0x000000ffff042224 */ /* 0x001fe200078e0008 */
[----:B------:R-:W-:Y:S01]  /*8710*/  F2FP.F16.F32.PACK_AB R65, RZ, R65 ;  /* 0x00000041ff41723e */ /* 0x000fe200000000ff */
[----:B------:R-:W-:Y:S01]  /*8720*/  @P2 IMAD.MOV.U32 R5, RZ, RZ, R9 ;  /* 0x000000ffff052224 */ /* 0x000fe200078e0009 */
[----:B------:R-:W-:Y:S02]  /*8730*/  F2FP.F16.F32.PACK_AB R66, RZ, R66 ;  /* 0x00000042ff42723e */ /* 0x000fe400000000ff */
[----:B------:R-:W-:Y:S02]  /*8740*/  F2FP.F16.F32.PACK_AB R67, RZ, R67 ;  /* 0x00000043ff43723e */ /* 0x000fe400000000ff */
[----:B------:R0:W-:Y:S01]  /*8750*/  @P2 STG.E.U16 desc[UR36][R4.64+0x10], R30 ;  /* 0x0000101e04002986 */ /* 0x0001e2000c101524 */
[----:B------:R-:W-:Y:S02]  /*8760*/  ISETP.GT.AND P2, PT, R3, 0x10, P0 ;  /* 0x000000100300780c */ /* 0x000fe40000744270 */
[----:B------:R-:W-:-:S02]  /*8770*/  F2FP.F16.F32.PACK_AB R68, RZ, R68 ;  /* 0x00000044ff44723e */ /* 0x000fc400000000ff */
[----:B------:R-:W-:Y:S02]  /*8780*/  F2FP.F16.F32.PACK_AB R69, RZ, R69 ;  /* 0x00000045ff45723e */ /* 0x000fe400000000ff */
[----:B------:R-:W-:Y:S02]  /*8790*/  F2FP.F16.F32.PACK_AB R70, RZ, R70 ;  /* 0x00000046ff46723e */ /* 0x000fe400000000ff */
[----:B------:R-:W-:Y:S01]  /*87a0*/  F2FP.F16.F32.PACK_AB R71, RZ, R71 ;  /* 0x00000047ff47723e */ /* 0x000fe200000000ff */
[----:B0-----:R-:W-:Y:S02]  /*87b0*/  @P5 IMAD.MOV.U32 R4, RZ, RZ, R8 ;  /* 0x000000ffff045224 */ /* 0x001fe400078e0008 */
[----:B------:R-:W-:-:S05]  /*87c0*/  @P5 IMAD.MOV.U32 R5, RZ, RZ, R9 ;  /* 0x000000ffff055224 */ /* 0x000fca00078e0009 */
[----:B------:R0:W-:Y:S01]  /*87d0*/  @P5 STG.E.U16 desc[UR36][R4.64+0x12], R31 ;  /* 0x0000121f04005986 */ /* 0x0001e2000c101524 */
[----:B------:R-:W-:Y:S02]  /*87e0*/  ISETP.GT.AND P5, PT, R3, 0x11, P0 ;  /* 0x000000110300780c */ /* 0x000fe400007a4270 */
[----:B0-----:R-:W-:Y:S01]  /*87f0*/  @P4 MOV R4, R6 ;  /* 0x0000000600044202 */ /* 0x001fe20000000f00 */
[----:B------:R-:W-:-:S05]  /*8800*/  @P4 IMAD.MOV.U32 R5, RZ, RZ, R7 ;  /* 0x000000ffff054224 */ /* 0x000fca00078e0007 */
[----:B------:R0:W-:Y:S01]  /*8810*/  @P4 STG.E.U16 desc[UR36][R4.64+0x20], R32 ;  /* 0x0000202004004986 */ /* 0x0001e2000c101524 */
[----:B------:R-:W-:Y:S01]  /*8820*/  ISETP.GT.AND P4, PT, R3, 0x18, P1 ;  /* 0x000000180300780c */ /* 0x000fe20000f84270 */
[----:B0-----:R-:W-:Y:S02]  /*8830*/  @P3 IMAD.MOV.U32 R4, RZ, RZ, R6 ;  /* 0x000000ffff043224 */ /* 0x001fe400078e0006 */
[----:B------:R-:W-:-:S05]  /*8840*/  @P3 IMAD.MOV.U32 R5, RZ, RZ, R7 ;  /* 0x000000ffff053224 */ /* 0x000fca00078e0007 */
[----:B------:R0:W-:Y:S01]  /*8850*/  @P3 STG.E.U16 desc[UR36][R4.64+0x22], R33 ;  /* 0x0000222104003986 */ /* 0x0001e2000c101524 */
[----:B------:R-:W-:Y:S01]  /*8860*/  ISETP.GT.AND P3, PT, R3, 0x19, P1 ;  /* 0x000000190300780c */ /* 0x000fe20000f64270 */
[----:B0-----:R-:W-:Y:S01]  /*8870*/  @P2 IMAD.MOV.U32 R4, RZ, RZ, R8 ;  /* 0x000000ffff042224 */ /* 0x001fe200078e0008 */
[----:B------:R-:W-:-:S05]  /*8880*/  @P2 MOV R5, R9 ;  /* 0x0000000900052202 */ /* 0x000fca0000000f00 */
[----:B------:R0:W-:Y:S01]  /*8890*/  @P2 STG.E.U16 desc[UR36][R4.64+0x20], R34 ;  /* 0x0000202204002986 */ /* 0x0001e2000c101524 */
[----:B------:R-:W-:Y:S01]  /*88a0*/  ISETP.GT.AND P2, PT, R3, 0x18, P0 ;  /* 0x000000180300780c */ /* 0x000fe20000744270 */
[----:B0-----:R-:W-:Y:S02]  /*88b0*/  @P5 IMAD.MOV.U32 R4, RZ, RZ, R8 ;  /* 0x000000ffff045224 */ /* 0x001fe400078e0008 */
[----:B------:R-:W-:-:S05]  /*88c0*/  @P5 IMAD.MOV.U32 R5, RZ, RZ, R9 ;  /* 0x000000ffff055224 */ /* 0x000fca00078e0009 */
[----:B------:R0:W-:Y:S01]  /*88d0*/  @P5 STG.E.U16 desc[UR36][R4.64+0x22], R35 ;  /* 0x0000222304005986 */ /* 0x0001e2000c101524 */
[----:B------:R-:W-:Y:S01]  /*88e0*/  ISETP.GT.AND P5, PT, R3, 0x19, P0 ;  /* 0x000000190300780c */ /* 0x000fe200007a4270 */
        /* <DEDUP_REMOVED lines=115> */
[C---:B------:R-:W-:Y:S02]  /*9020*/  ISETP.GT.AND P4, PT, R3.reuse, 0x51, P0 ;  /* 0x000000510300780c */ /* 0x040fe40000784270 */
[----:B------:R-:W-:Y:S02]  /*9030*/  ISETP.GT.AND P0, PT, R3, 0x59, P0 ;  /* 0x000000590300780c */ /* 0x000fe40000704270 */
[----:B0-----:R-:W-:Y:S01]  /*9040*/  @P3 MOV R4, R6 ;  /* 0x0000000600043202 */ /* 0x001fe20000000f00 */
[----:B------:R-:W-:-:S05]  /*9050*/  @P3 IMAD.MOV.U32 R5, RZ, RZ, R7 ;  /* 0x000000ffff053224 */ /* 0x000fca00078e0007 */
[----:B------:R0:W-:Y:S01]  /*9060*/  @P3 STG.E.U16 desc[UR36][R4.64+0xa2], R65 ;  /* 0x0000a24104003986 */ /* 0x0001e2000c101524 */
[C---:B------:R-:W-:Y:S02]  /*9070*/  ISETP.GT.AND P3, PT, R3.reuse, 0x58, P1 ;  /* 0x000000580300780c */ /* 0x040fe40000f64270 */
[----:B------:R-:W-:Y:S01]  /*9080*/  ISETP.GT.AND P1, PT, R3, 0x59, P1 ;  /* 0x000000590300780c */ /* 0x000fe20000f24270 */
[----:B0-----:R-:W-:Y:S02]  /*9090*/  @P2 IMAD.MOV.U32 R4, RZ, RZ, R8 ;  /* 0x000000ffff042224 */ /* 0x001fe400078e0008 */
[----:B------:R-:W-:-:S05]  /*90a0*/  @P2 IMAD.MOV.U32 R5, RZ, RZ, R9 ;  /* 0x000000ffff052224 */ /* 0x000fca00078e0009 */
[----:B------:R0:W-:Y:S02]  /*90b0*/  @P2 STG.E.U16 desc[UR36][R4.64+0xa0], R66 ;  /* 0x0000a04204002986 */ /* 0x0001e4000c101524 */
[----:B0-----:R-:W-:Y:S01]  /*90c0*/  @P4 MOV R4, R8 ;  /* 0x0000000800044202 */ /* 0x001fe20000000f00 */
[----:B------:R-:W-:-:S05]  /*90d0*/  @P4 IMAD.MOV.U32 R5, RZ, RZ, R9 ;  /* 0x000000ffff054224 */ /* 0x000fca00078e0009 */
[----:B------:R0:W-:Y:S02]  /*90e0*/  @P4 STG.E.U16 desc[UR36][R4.64+0xa2], R67 ;  /* 0x0000a24304004986 */ /* 0x0001e4000c101524 */
[----:B0-----:R-:W-:Y:S02]  /*90f0*/  @P3 IMAD.MOV.U32 R4, RZ, RZ, R6 ;  /* 0x000000ffff043224 */ /* 0x001fe400078e0006 */
[----:B------:R-:W-:-:S05]  /*9100*/  @P3 IMAD.MOV.U32 R5, RZ, RZ, R7 ;  /* 0x000000ffff053224 */ /* 0x000fca00078e0007 */
[----:B------:R0:W-:Y:S04]  /*9110*/  @P3 STG.E.U16 desc[UR36][R4.64+0xb0], R68 ;  /* 0x0000b04404003986 */ /* 0x0001e8000c101524 */
[----:B------:R1:W-:Y:S01]  /*9120*/  @P1 STG.E.U16 desc[UR36][R6.64+0xb2], R69 ;  /* 0x0000b24506001986 */ /* 0x0003e2000c101524 */
[----:B0-----:R-:W-:Y:S01]  /*9130*/  @P5 MOV R4, R8 ;  /* 0x0000000800045202 */ /* 0x001fe20000000f00 */
[----:B------:R-:W-:-:S05]  /*9140*/  @P5 IMAD.MOV.U32 R5, RZ, RZ, R9 ;  /* 0x000000ffff055224 */ /* 0x000fca00078e0009 */
[----:B------:R1:W-:Y:S04]  /*9150*/  @P5 STG.E.U16 desc[UR36][R4.64+0xb0], R70 ;  /* 0x0000b04604005986 */ /* 0x0003e8000c101524 */
[----:B------:R1:W-:Y:S02]  /*9160*/  @P0 STG.E.U16 desc[UR36][R8.64+0xb2], R71 ;  /* 0x0000b24708000986 */ /* 0x0003e4000c101524 */
.L_x_218:
[----:B------:R-:W-:Y:S05]  /*9170*/  BSYNC B0 ;  /* 0x0000000000007941 */ /* 0x000fea0003800000 */
.L_x_28:
[----:B------:R-:W-:Y:S01]  /*9180*/  IADD3 R16, P0, R16, UR38, RZ ;  /* 0x0000002610107c10 */ /* 0x000fe2000ff1e0ff */
[----:B------:R-:W-:Y:S01]  /*9190*/  ULDC.64 UR4, c[0x0][0x650] ;  /* 0x0001940000047ab9 */ /* 0x000fe20000000a00 */
[----:B------:R-:W-:Y:S01]  /*91a0*/  PRMT R3, RZ, 0x7610, R3 ;  /* 0x00007610ff037816 */ /* 0x000fe20000000003 */
[----:B------:R-:W-:Y:S01]  /*91b0*/  IMAD.MOV.U32 R132, RZ, RZ, -0x1 ;  /* 0xffffffffff847424 */ /* 0x000fe200078e00ff */
[----:B------:R-:W-:Y:S01]  /*91c0*/  IADD3.X R17, R17, UR41, RZ, P0, !PT ;  /* 0x0000002911117c10 */ /* 0x000fe200087fe4ff */
[----:B------:R-:W-:Y:S01]  /*91d0*/  IMAD.MOV.U32 R19, RZ, RZ, -0x1 ;  /* 0xffffffffff137424 */ /* 0x000fe200078e00ff */
[----:B------:R-:W-:-:S04]  /*91e0*/  ISETP.GE.U32.AND P0, PT, R16, UR4, PT ;  /* 0x0000000410007c0c */ /* 0x000fc8000bf06070 */
[----:B------:R-:W-:-:S13]  /*91f0*/  ISETP.GE.U32.AND.EX P0, PT, R17, UR5, PT, P0 ;  /* 0x0000000511007c0c */ /* 0x000fda000bf06100 */
[----:B------:R-:W-:Y:S05]  /*9200*/  @P0 BRA `(.L_x_219) ;  /* 0x0000000400500947 */ /* 0x000fea0003800000 */
[----:B------:R-:W2:Y:S01]  /*9210*/  LDC.64 R10, c[0x0][0x628] ;  /* 0x00018a00ff0a7b82 */ /* 0x000ea20000000a00 */
[----:B------:R-:W2:Y:S01]  /*9220*/  S2R R12, SR_CTAID.X ;  /* 0x00000000000c7919 */ /* 0x000ea20000002500 */
[----:B-1----:R-:W-:Y:S01]  /*9230*/  MOV R8, R16 ;  /* 0x0000001000087202 */ /* 0x002fe20000000f00 */
[----:B0-----:R-:W-:Y:S01]  /*9240*/  IMAD.MOV.U32 R9, RZ, RZ, R17 ;  /* 0x000000ffff097224 */ /* 0x001fe200078e0011 */
[----:B------:R-:W0:Y:S04]  /*9250*/  S2R R20, SR_CTAID.Y ;  /* 0x0000000000147919 */ /* 0x000e280000002600 */
[----:B------:R-:W1:Y:S08]  /*9260*/  LDC R0, c[0x0][0x630] ;  /* 0x00018c00ff007b82 */ /* 0x000e700000000800 */
[----:B------:R-:W0:Y:S01]  /*9270*/  LDC.64 R14, c[0x0][0x620] ;  /* 0x00018800ff0e7b82 */ /* 0x000e220000000a00 */
[----:B--2---:R-:W-:-:S04]  /*9280*/  ISETP.NE.U32.AND P0, PT, R10, RZ, PT ;  /* 0x000000ff0a00720c */ /* 0x004fc80003f05070 */
[----:B------:R-:W-:-:S13]  /*9290*/  ISETP.NE.AND.EX P0, PT, R11, RZ, PT, P0 ;  /* 0x000000ff0b00720c */ /* 0x000fda0003f05300 */
[----:B01----:R-:W-:Y:S05]  /*92a0*/  @!P0 BRA `(.L_x_220) ;  /* 0x0000000000288947 */ /* 0x003fea0003800000 */
[----:B------:R-:W0:Y:S02]  /*92b0*/  LDC R3, c[0x0][0x634] ;  /* 0x00018d00ff037b82 */ /* 0x000e240000000800 */
[----:B0-----:R-:W-:-:S05]  /*92c0*/  IADD3 R3, P0, R16, R3, RZ ;  /* 0x0000000310037210 */ /* 0x001fca0007f1e0ff */
[----:B------:R-:W-:-:S04]  /*92d0*/  IMAD.X R13, RZ, RZ, R17, P0 ;  /* 0x000000ffff0d7224 */ /* 0x000fc800000e0611 */
[----:B------:R-:W-:-:S04]  /*92e0*/  IMAD.WIDE.U32 R4, R13, R10, RZ ;  /* 0x0000000a0d047225 */ /* 0x000fc800078e00ff */
[----:B------:R-:W-:-:S04]  /*92f0*/  IMAD.WIDE.U32 R6, P0, R3, R11, R4 ;  /* 0x0000000b03067225 */ /* 0x000fc80007800004 */
[----:B------:R-:W-:Y:S01]  /*9300*/  IMAD.WIDE.U32 R4, R3, R10, RZ ;  /* 0x0000000a03047225 */ /* 0x000fe200078e00ff */
[----:B------:R-:W-:-:S03]  /*9310*/  MOV R8, R7 ;  /* 0x0000000700087202 */ /* 0x000fc60000000f00 */
[----:B------:R-:W-:Y:S01]  /*9320*/  IMAD.X R9, RZ, RZ, RZ, P0 ;  /* 0x000000ffff097224 */ /* 0x000fe200000e06ff */
[----:B------:R-:W-:-:S05]  /*9330*/  IADD3 RZ, P0, R5, R6, RZ ;  /* 0x0000000605ff7210 */ /* 0x000fca0007f1e0ff */
[----:B------:R-:W-:-:S08]  /*9340*/  IMAD.WIDE.U32.X R8, R13, R11, R8, P0 ;  /* 0x0000000b0d087225 */ /* 0x000fd000000e0408 */
.L_x_220:
[-CC-:B------:R-:W-:Y:S01]  /*9350*/  SHF.R.U64 R19, R8, R0.reuse, R9.reuse ;  /* 0x0000000008137219 */ /* 0x180fe20000001209 */
[----:B------:R-:W0:Y:S01]  /*9360*/  LDC.64 R26, c[0x0][0x640] ;  /* 0x00019000ff1a7b82 */ /* 0x000e220000000a00 */
[----:B------:R-:W-:Y:S01]  /*9370*/  SHF.R.U32.HI R0, RZ, R0, R9 ;  /* 0x00000000ff007219 */ /* 0x000fe20000011609 */
[----:B------:R-:W-:Y:S01]  /*9380*/  ULDC UR4, c[0x0][0x150] ;  /* 0x0000540000047ab9 */ /* 0x000fe20000000800 */
[----:B------:R-:W-:Y:S02]  /*9390*/  IADD3 R3, P0, RZ, -R19, RZ ;  /* 0x80000013ff037210 */ /* 0x000fe40007f1e0ff */
[----:B------:R-:W-:-:S03]  /*93a0*/  I2FP.F32.U32 R7, R12 ;  /* 0x0000000c00077245 */ /* 0x000fc60000201000 */
[----:B------:R-:W1:Y:S01]  /*93b0*/  LDC R6, c[0x0][0x618] ;  /* 0x00018600ff067b82 */ /* 0x000e620000000800 */
[----:B------:R-:W-:Y:S02]  /*93c0*/  IMAD.X R5, RZ, RZ, ~R0, P0 ;  /* 0x000000ffff057224 */ /* 0x000fe400000e0e00 */
[----:B------:R-:W-:Y:S01]  /*93d0*/  FMUL R7, R7, UR4 ;  /* 0x0000000407077c20 */ /* 0x000fe20008400000 */
[----:B------:R-:W-:Y:S01]  /*93e0*/  ULDC UR4, c[0x0][0x154] ;  /* 0x0000550000047ab9 */ /* 0x000fe20000000800 */
[-C--:B------:R-:W-:Y:S02]  /*93f0*/  IMAD R0, R5, R14.reuse, RZ ;  /* 0x0000000e05007224 */ /* 0x080fe400078e02ff */
[C---:B------:R-:W-:Y:S01]  /*9400*/  IMAD.WIDE.U32 R4, R3.reuse, R14, R16 ;  /* 0x0000000e03047225 */ /* 0x040fe200078e0010 */
[----:B------:R-:W2:Y:S01]  /*9410*/  LDC R8, c[0x0][0x608] ;  /* 0x00018200ff087b82 */ /* 0x000ea20000000800 */
[----:B------:R-:W3:Y:S02]  /*9420*/  F2I.U32.TRUNC.NTZ R7, R7 ;  /* 0x0000000700077305 */ /* 0x000ee4000020f000 */
[----:B------:R-:W-:Y:S01]  /*9430*/  IMAD R3, R3, R15, R0 ;  /* 0x0000000f03037224 */ /* 0x000fe200078e0200 */
[----:B------:R-:W-:-:S03]  /*9440*/  I2FP.F32.U32 R0, R20 ;  /* 0x0000001400007245 */ /* 0x000fc60000201000 */
[----:B------:R-:W-:Y:S01]  /*9450*/  IMAD.IADD R3, R5, 0x1, R3 ;  /* 0x0000000105037824 */ /* 0x000fe200078e0203 */
[----:B------:R-:W4:Y:S01]  /*9460*/  LDC R11, c[0x0][0x658] ;  /* 0x00019600ff0b7b82 */ /* 0x000f220000000800 */
[----:B0-----:R-:W-:-:S04]  /*9470*/  ISETP.NE.U32.AND P0, PT, R26, RZ, PT ;  /* 0x000000ff1a00720c */ /* 0x001fc80003f05070 */
[----:B------:R-:W-:-:S03]  /*9480*/  ISETP.NE.AND.EX P0, PT, R27, RZ, PT, P0 ;  /* 0x000000ff1b00720c */ /* 0x000fc60003f05300 */
[----:B------:R-:W0:Y:S01]  /*9490*/  LDC R9, c[0x0][0x144] ;  /* 0x00005100ff097b82 */ /* 0x000e220000000800 */
[-C--:B-1----:R-:W-:Y:S01]  /*94a0*/  SHF.R.U64 R10, R4, R6.reuse, R3 ;  /* 0x00000006040a7219 */ /* 0x082fe20000001203 */
[----:B---3--:R-:W-:Y:S01]  /*94b0*/  IMAD.MOV R7, RZ, RZ, -R7 ;  /* 0x000000ffff077224 */ /* 0x008fe200078e0a07 */
[----:B------:R-:W-:Y:S01]  /*94c0*/  SHF.R.U32.HI R3, RZ, R6, R3 ;  /* 0x00000006ff037219 */ /* 0x000fe20000011603 */
[----:B------:R-:W-:-:S04]  /*94d0*/  FMUL R6, R0, UR4 ;  /* 0x0000000400067c20 */ /* 0x000fc80008400000 */
[----:B------:R-:W1:Y:S01]  /*94e0*/  LDC R21, c[0x0][0x148] ;  /* 0x00005200ff157b82 */ /* 0x000e620000000800 */
[----:B------:R3:W0:Y:S01]  /*94f0*/  F2I.U32.TRUNC.NTZ R14, R6 ;  /* 0x00000006000e7305 */ /* 0x000622000020f000 */
[-CC-:B--2---:R-:W-:Y:S02]  /*9500*/  SHF.R.U64 R13, R10, R8.reuse, R3.reuse ;  /* 0x000000080a0d7219 */ /* 0x184fe40000001203 */
[----:B------:R-:W-:-:S04]  /*9510*/  SHF.R.U32.HI R0, RZ, R8, R3 ;  /* 0x00000008ff007219 */ /* 0x000fc80000011603 */
[----:B------:R-:W2:Y:S01]  /*9520*/  LDC R24, c[0x0][0x600] ;  /* 0x00018000ff187b82 */ /* 0x000ea20000000800 */
[-CC-:B----4-:R-:W-:Y:S02]  /*9530*/  SHF.R.U64 R15, R13, R11.reuse, R0.reuse ;  /* 0x0000000b0d0f7219 */ /* 0x190fe40000001200 */
[----:B------:R-:W-:Y:S02]  /*9540*/  SHF.R.U32.HI R5, RZ, R11, R0 ;  /* 0x0000000bff057219 */ /* 0x000fe40000011600 */
[----:B------:R-:W-:-:S03]  /*9550*/  MOV R4, R15 ;  /* 0x0000000f00047202 */ /* 0x000fc60000000f00 */
[----:B------:R-:W4:Y:S01]  /*9560*/  LDC R28, c[0x0][0x648] ;  /* 0x00019200ff1c7b82 */ /* 0x000f220000000800 */
[----:B0-----:R-:W-:-:S07]  /*9570*/  IMAD R25, R9, R7, R12 ;  /* 0x0000000709197224 */ /* 0x001fce00078e020c */
[----:B------:R-:W0:Y:S08]  /*9580*/  LDC R29, c[0x0][0x638] ;  /* 0x00018e00ff1d7b82 */ /* 0x000e300000000800 */
[----:B------:R-:W0:Y:S01]  /*9590*/  LDC R30, c[0x0][0x610] ;  /* 0x00018400ff1e7b82 */ /* 0x000e220000000800 */
[----:B-123--:R-:W-:Y:S05]  /*95a0*/  @!P0 BRA `(.L_x_221) ;  /* 0x0000000000288947 */ /* 0x00efea0003800000 */
[----:B------:R-:W1:Y:S02]  /*95b0*/  LDC R0, c[0x0][0x64c] ;  /* 0x00019300ff007b82 */ /* 0x000e640000000800 */
[----:B-1----:R-:W-:-:S05]  /*95c0*/  IADD3 R3, P0, R15, R0, RZ ;  /* 0x000000000f037210 */ /* 0x002fca0007f1e0ff */
[----:B------:R-:W-:-:S04]  /*95d0*/  IMAD.X R11, RZ, RZ, R5, P0 ;  /* 0x000000ffff0b7224 */ /* 0x000fc800000e0605 */
[----:B------:R-:W-:-:S04]  /*95e0*/  IMAD.WIDE.U32 R4, R11, R26, RZ ;  /* 0x0000001a0b047225 */ /* 0x000fc800078e00ff */
[----:B------:R-:W-:-:S04]  /*95f0*/  IMAD.WIDE.U32 R6, P0, R3, R27, R4 ;  /* 0x0000001b03067225 */ /* 0x000fc80007800004 */
[----:B------:R-:W-:-:S04]  /*9600*/  IMAD.WIDE.U32 R4, R3, R26, RZ ;  /* 0x0000001a03047225 */ /* 0x000fc800078e00ff */
[----:B------:R-:W-:Y:S01]  /*9610*/  IMAD.X R9, RZ, RZ, RZ, P0 ;  /* 0x000000ffff097224 */ /* 0x000fe200000e06ff */
[----:B------:R-:W-:Y:S01]  /*9620*/  IADD3 RZ, P0, R5, R6, RZ ;  /* 0x0000000605ff7210 */ /* 0x000fe20007f1e0ff */
[----:B------:R-:W-:-:S04]  /*9630*/  IMAD.MOV.U32 R8, RZ, RZ, R7 ;  /* 0x000000ffff087224 */ /* 0x000fc800078e0007 */
[----:B------:R-:W-:-:S08]  /*9640*/  IMAD.WIDE.U32.X R4, R11, R27, R8, P0 ;  /* 0x0000001b0b047225 */ /* 0x000fd000000e0408 */
.L_x_221:
[----:B------:R-:W-:Y:S02]  /*9650*/  ISETP.NE.AND P0, PT, R2, 0x1, PT ;  /* 0x000000010200780c */ /* 0x000fe40003f05270 */
[----:B----4-:R-:W-:Y:S01]  /*9660*/  SHF.R.U64 R3, R4, R28, R5 ;  /* 0x0000001c04037219 */ /* 0x010fe20000001205 */
[----:B------:R-:W-:Y:S01]  /*9670*/  VIADD R5, R24, 0xffffffff ;  /* 0xffffffff18057836 */ /* 0x000fe20000000000 */
[----:B------:R-:W-:Y:S02]  /*9680*/  LOP3.LUT R0, R13, R130, RZ, 0xc0, !PT ;  /* 0x000000820d007212 */ /* 0x000fe400078ec0ff */
[----:B------:R-:W-:Y:S01]  /*9690*/  IADD3 R14, -R14, RZ, RZ ;  /* 0x000000ff0e0e7210 */ /* 0x000fe20007ffe1ff */
[----:B------:R-:W-:Y:S01]  /*96a0*/  IMAD.MOV R4, RZ, RZ, -R3 ;  /* 0x000000ffff047224 */ /* 0x000fe200078e0a03 */
[----:B------:R-:W-:Y:S01]  /*96b0*/  LOP3.LUT R10, R10, R5, RZ, 0xc0, !PT ;  /* 0x000000050a0a7212 */ /* 0x000fe200078ec0ff */
[----:B------:R-:W-:Y:S02]  /*96c0*/  IMAD R0, R123, R3, R0 ;  /* 0x000000037b007224 */ /* 0x000fe400078e0200 */
[----:B0-----:R-:W-:-:S02]  /*96d0*/  IMAD R3, R4, R29, R15 ;  /* 0x0000001d04037224 */ /* 0x001fc400078e020f */
[----:B------:R-:W-:Y:S02]  /*96e0*/  @P0 IMAD R25, R21, R14, R20 ;  /* 0x0000000e15190224 */ /* 0x000fe400078e0214 */
[----:B------:R-:W-:Y:S02]  /*96f0*/  IMAD R5, R3, R24, R10 ;  /* 0x0000001803057224 */ /* 0x000fe400078e020a */
[----:B------:R-:W-:Y:S02]  /*9700*/  IMAD R0, R0, R30, R25 ;  /* 0x0000001e00007224 */ /* 0x000fe400078e0219 */
[----:B------:R-:W-:-:S03]  /*9710*/  IMAD.MOV.U32 R4, RZ, RZ, 0x1 ;  /* 0x00000001ff047424 */ /* 0x000fc600078e00ff */
[----:B------:R-:W-:Y:S02]  /*9720*/  SEL R132, R5, R0, !P0 ;  /* 0x0000000005847207 */ /* 0x000fe40004000000 */
[----:B------:R-:W-:Y:S02]  /*9730*/  PRMT R3, R4, 0x7610, R3 ;  /* 0x0000761004037816 */ /* 0x000fe40000000003 */
[----:B------:R-:W-:-:S07]  /*9740*/  SEL R0, R0, R5, !P0 ;  /* 0x0000000500007207 */ /* 0x000fce0004000000 */
.L_x_219:
[----:B------:R-:W-:Y:S02]  /*9750*/  LOP3.LUT P0, RZ, R3, 0xff, RZ, 0xc0, !PT ;  /* 0x000000ff03ff7812 */ /* 0x000fe4000780c0ff */
[----:B------:R-:W-:-:S11]  /*9760*/  MOV R133, R0 ;  /* 0x0000000000857202 */ /* 0x000fd60000000f00 */
[----:B------:R-:W-:Y:S05]  /*9770*/  @P0 BRA `(.L_x_222) ;  /* 0xffffff78008c0947 */ /* 0x000fea000383ffff */
[----:B------:R-:W-:Y:S05]  /*9780*/  EXIT ;  /* 0x000000000000794d */ /* 0x000fea0003800000 */
.L_x_3:
[----:B------:R-:W-:Y:S01]  /*9790*/  ULDC.64 UR4, c[0x0][0x650] ;  /* 0x0001940000047ab9 */ /* 0x000fe20000000a00 */
[----:B------:R-:W-:Y:S01]  /*97a0*/  PRMT R9, RZ, 0x7610, R9 ;  /* 0x00007610ff097816 */ /* 0x000fe20000000009 */
[----:B------:R-:W-:Y:S01]  /*97b0*/  IMAD.MOV.U32 R19, RZ, RZ, -0x1 ;  /* 0xffffffffff137424 */ /* 0x000fe200078e00ff */
[----:B------:R-:W-:Y:S01]  /*97c0*/  ISETP.GE.U32.AND P0, PT, R16, UR4, PT ;  /* 0x0000000410007c0c */ /* 0x000fe2000bf06070 */
[----:B------:R-:W-:Y:S02]  /*97d0*/  IMAD.MOV.U32 R20, RZ, RZ, -0x1 ;  /* 0xffffffffff147424 */ /* 0x000fe400078e00ff */
[----:B------:R-:W-:Y:S01]  /*97e0*/  IMAD.MOV.U32 R8, RZ, RZ, -0x1 ;  /* 0xffffffffff087424 */ /* 0x000fe200078e00ff */
[----:B------:R-:W-:-:S13]  /*97f0*/  ISETP.GE.U32.AND.EX P0, PT, R17, UR5, PT, P0 ;  /* 0x0000000511007c0c */ /* 0x000fda000bf06100 */
[----:B------:R-:W-:Y:S05]  /*9800*/  @P0 BRA `(.L_x_223) ;  /* 0x00000004005c0947 */ /* 0x000fea0003800000 */
[----:B------:R-:W0:Y:S01]  /*9810*/  LDC.64 R14, c[0x0][0x628] ;  /* 0x00018a00ff0e7b82 */ /* 0x000e220000000a00 */
[----:B------:R-:W-:Y:S01]  /*9820*/  MOV R12, R16 ;  /* 0x00000010000c7202 */ /* 0x000fe20000000f00 */
[----:B------:R-:W-:-:S06]  /*9830*/  IMAD.MOV.U32 R13, RZ, RZ, R17 ;  /* 0x000000ffff0d7224 */ /* 0x000fcc00078e0011 */
[----:B------:R-:W1:Y:S08]  /*9840*/  LDC R20, c[0x0][0x630] ;  /* 0x00018c00ff147b82 */ /* 0x000e700000000800 */
[----:B------:R-:W2:Y:S01]  /*9850*/  LDC.64 R22, c[0x0][0x620] ;  /* 0x00018800ff167b82 */ /* 0x000ea20000000a00 */
[----:B0-----:R-:W-:-:S04]  /*9860*/  ISETP.NE.U32.AND P0, PT, R14, RZ, PT ;  /* 0x000000ff0e00720c */ /* 0x001fc80003f05070 */
[----:B------:R-:W-:-:S13]  /*9870*/  ISETP.NE.AND.EX P0, PT, R15, RZ, PT, P0 ;  /* 0x000000ff0f00720c */ /* 0x000fda0003f05300 */
[----:B-12---:R-:W-:Y:S05]  /*9880*/  @!P0 BRA `(.L_x_224) ;  /* 0x0000000000288947 */ /* 0x006fea0003800000 */
        /* <DEDUP_REMOVED lines=10> */
.L_x_224:
[--C-:B------:R-:W-:Y:S01]  /*9930*/  SHF.R.U64 R14, R12, R20, R13.reuse ;  /* 0x000000140c0e7219 */ /* 0x100fe2000000120d */
[----:B------:R-:W0:Y:S01]  /*9940*/  LDC R24, c[0x0][0x618] ;  /* 0x00018600ff187b82 */ /* 0x000e220000000800 */
[----:B------:R-:W-:Y:S01]  /*9950*/  I2FP.F32.U32 R8, R6 ;  /* 0x0000000600087245 */ /* 0x000fe20000201000 */
[----:B------:R-:W-:Y:S01]  /*9960*/  ULDC UR4, c[0x0][0x150] ;  /* 0x0000540000047ab9 */ /* 0x000fe20000000800 */
[----:B------:R-:W-:Y:S02]  /*9970*/  SHF.R.U32.HI R7, RZ, R20, R13 ;  /* 0x00000014ff077219 */ /* 0x000fe4000001160d */
[----:B------:R-:W-:Y:S01]  /*9980*/  IADD3 R11, P0, RZ, -R14, RZ ;  /* 0x8000000eff0b7210 */ /* 0x000fe20007f1e0ff */
[----:B------:R-:W-:Y:S01]  /*9990*/  FMUL R13, R8, UR4 ;  /* 0x00000004080d7c20 */ /* 0x000fe20008400000 */
[----:B------:R-:W-:Y:S01]  /*99a0*/  ULDC UR4, c[0x0][0x154] ;  /* 0x0000550000047ab9 */ /* 0x000fe20000000800 */
[----:B------:R-:W1:Y:S02]  /*99b0*/  LDC.64 R26, c[0x0][0x640] ;  /* 0x00019000ff1a7b82 */ /* 0x000e640000000a00 */
[----:B------:R-:W-:-:S02]  /*99c0*/  IMAD.X R7, RZ, RZ, ~R7, P0 ;  /* 0x000000ffff077224 */ /* 0x000fc400000e0e07 */
[----:B------:R-:W2:Y:S01]  /*99d0*/  F2I.U32.TRUNC.NTZ R13, R13 ;  /* 0x0000000d000d7305 */ /* 0x000ea2000020f000 */
[----:B------:R-:W-:-:S03]  /*99e0*/  IMAD.WIDE.U32 R8, R11, R22, R16 ;  /* 0x000000160b087225 */ /* 0x000fc600078e0010 */
[----:B------:R-:W3:Y:S01]  /*99f0*/  LDC R15, c[0x0][0x144] ;  /* 0x00005100ff0f7b82 */ /* 0x000ee20000000800 */
[----:B------:R-:W-:-:S04]  /*9a00*/  IMAD R10, R7, R22, RZ ;  /* 0x00000016070a7224 */ /* 0x000fc800078e02ff */
[----:B------:R-:W-:Y:S01]  /*9a10*/  IMAD R7, R11, R23, R10 ;  /* 0x000000170b077224 */ /* 0x000fe200078e020a */
[----:B------:R-:W-:Y:S02]  /*9a20*/  MOV R10, 0xffffffff ;  /* 0xffffffff000a7802 */ /* 0x000fe40000000f00 */
[----:B------:R-:W4:Y:S01]  /*9a30*/  LDC R20, c[0x0][0x608] ;  /* 0x00018200ff147b82 */ /* 0x000f220000000800 */
[----:B------:R-:W-:Y:S01]  /*9a40*/  IMAD.IADD R7, R9, 0x1, R7 ;  /* 0x0000000109077824 */ /* 0x000fe200078e0207 */
[----:B------:R-:W-:-:S04]  /*9a50*/  I2FP.F32.U32 R9, R5 ;  /* 0x0000000500097245 */ /* 0x000fc80000201000 */
[-C--:B0-----:R-:W-:Y:S01]  /*9a60*/  SHF.R.U64 R12, R8, R24.reuse, R7 ;  /* 0x00000018080c7219 */ /* 0x081fe20000001207 */
[----:B--2---:R-:W-:Y:S01]  /*9a70*/  IMAD.MOV R8, RZ, RZ, -R13 ;  /* 0x000000ffff087224 */ /* 0x004fe200078e0a0d */
[----:B------:R-:W0:Y:S01]  /*9a80*/  LDC R11, c[0x0][0x658] ;  /* 0x00019600ff0b7b82 */ /* 0x000e220000000800 */
[----:B-1----:R-:W-:Y:S01]  /*9a90*/  ISETP.NE.U32.AND P0, PT, R26, RZ, PT ;  /* 0x000000ff1a00720c */ /* 0x002fe20003f05070 */
[----:B------:R-:W-:Y:S01]  /*9aa0*/  FMUL R9, R9, UR4 ;  /* 0x0000000409097c20 */ /* 0x000fe20008400000 */
[----:B------:R-:W-:Y:S02]  /*9ab0*/  SHF.R.U32.HI R7, RZ, R24, R7 ;  /* 0x00000018ff077219 */ /* 0x000fe40000011607 */
[----:B------:R-:W-:-:S03]  /*9ac0*/  ISETP.NE.AND.EX P0, PT, R27, RZ, PT, P0 ;  /* 0x000000ff1b00720c */ /* 0x000fc60003f05300 */
[----:B------:R-:W1:Y:S01]  /*9ad0*/  LDC R22, c[0x0][0x148] ;  /* 0x00005200ff167b82 */ /* 0x000e620000000800 */
[----:B---3--:R-:W-:Y:S02]  /*9ae0*/  IMAD R23, R15, R8, R6 ;  /* 0x000000080f177224 */ /* 0x008fe400078e0206 */
[----:B------:R-:W-:-:S05]  /*9af0*/  IMAD.MOV.U32 R8, RZ, RZ, 0x1 ;  /* 0x00000001ff087424 */ /* 0x000fca00078e00ff */
[----:B------:R-:W2:Y:S01]  /*9b00*/  LDC R21, c[0x0][0x600] ;  /* 0x00018000ff157b82 */ /* 0x000ea20000000800 */
[-CC-:B----4-:R-:W-:Y:S02]  /*9b10*/  SHF.R.U64 R15, R12, R20.reuse, R7.reuse ;  /* 0x000000140c0f7219 */ /* 0x190fe40000001207 */
[----:B------:R-:W-:Y:S02]  /*9b20*/  SHF.R.U32.HI R6, RZ, R20, R7 ;  /* 0x00000014ff067219 */ /* 0x000fe40000011607 */
[----:B------:R3:W4:Y:S03]  /*9b30*/  F2I.U32.TRUNC.NTZ R20, R9 ;  /* 0x0000000900147305 */ /* 0x000726000020f000 */
[----:B------:R-:W1:Y:S01]  /*9b40*/  LDC R25, c[0x0][0x648] ;  /* 0x00019200ff197b82 */ /* 0x000e620000000800 */
[-C--:B0-----:R-:W-:Y:S02]  /*9b50*/  SHF.R.U64 R19, R15, R11.reuse, R6 ;  /* 0x0000000b0f137219 */ /* 0x081fe40000001206 */
[----:B------:R-:W-:-:S02]  /*9b60*/  SHF.L.U32 R10, R10, R11, RZ ;  /* 0x0000000b0a0a7219 */ /* 0x000fc400000006ff */
[-C--:B------:R-:W-:Y:S01]  /*9b70*/  SHF.R.U32.HI R7, RZ, R11.reuse, R6 ;  /* 0x0000000bff077219 */ /* 0x080fe20000011606 */
[----:B------:R-:W-:Y:S01]  /*9b80*/  IMAD.MOV.U32 R6, RZ, RZ, R19 ;  /* 0x000000ffff067224 */ /* 0x000fe200078e0013 */
[----:B------:R-:W-:Y:S01]  /*9b90*/  SHF.L.U32 R24, R8, R11, RZ ;  /* 0x0000000b08187219 */ /* 0x000fe200000006ff */
[----:B------:R-:W0:Y:S01]  /*9ba0*/  LDC R28, c[0x0][0x638] ;  /* 0x00018e00ff1c7b82 */ /* 0x000e220000000800 */
[----:B------:R-:W-:-:S07]  /*9bb0*/  LOP3.LUT R30, RZ, R10, RZ, 0x33, !PT ;  /* 0x0000000aff1e7212 */ /* 0x000fce00078e33ff */
[----:B------:R-:W0:Y:S01]  /*9bc0*/  LDC R29, c[0x0][0x610] ;  /* 0x00018400ff1d7b82 */ /* 0x000e220000000800 */
[----:B---34-:R-:W-:Y:S05]  /*9bd0*/  @!P0 BRA `(.L_x_225) ;  /* 0x0000000000288947 */ /* 0x018fea0003800000 */
[----:B------:R-:W3:Y:S02]  /*9be0*/  LDC R6, c[0x0][0x64c] ;  /* 0x00019300ff067b82 */ /* 0x000ee40000000800 */
[----:B---3--:R-:W-:-:S05]  /*9bf0*/  IADD3 R11, P0, R19, R6, RZ ;  /* 0x00000006130b7210 */ /* 0x008fca0007f1e0ff */
        /* <DEDUP_REMOVED lines=8> */
.L_x_225:
[----:B------:R-:W-:Y:S01]  /*9c80*/  ISETP.NE.AND P0, PT, R2, 0x1, PT ;  /* 0x000000010200780c */ /* 0x000fe20003f05270 */
[----:B--2---:R-:W-:Y:S01]  /*9c90*/  VIADD R9, R21, 0xffffffff ;  /* 0xffffffff15097836 */ /* 0x004fe20000000000 */
[----:B-1----:R-:W-:Y:S01]  /*9ca0*/  SHF.R.U64 R7, R6, R25, R7 ;  /* 0x0000001906077219 */ /* 0x002fe20000001207 */
[----:B------:R-:W-:Y:S01]  /*9cb0*/  IMAD.MOV R20, RZ, RZ, -R20 ;  /* 0x000000ffff147224 */ /* 0x000fe200078e0a14 */
[----:B------:R-:W-:Y:S02]  /*9cc0*/  LOP3.LUT R6, R15, R30, RZ, 0xc0, !PT ;  /* 0x0000001e0f067212 */ /* 0x000fe400078ec0ff */
[----:B------:R-:W-:Y:S02]  /*9cd0*/  IADD3 R8, -R7, RZ, RZ ;  /* 0x000000ff07087210 */ /* 0x000fe40007ffe1ff */
[----:B------:R-:W-:Y:S01]  /*9ce0*/  LOP3.LUT R12, R12, R9, RZ, 0xc0, !PT ;  /* 0x000000090c0c7212 */ /* 0x000fe200078ec0ff */
[----:B------:R-:W-:Y:S02]  /*9cf0*/  IMAD R6, R24, R7, R6 ;  /* 0x0000000718067224 */ /* 0x000fe400078e0206 */
[----:B------:R-:W-:-:S02]  /*9d00*/  IMAD.MOV.U32 R9, RZ, RZ, 0x1 ;  /* 0x00000001ff097424 */ /* 0x000fc400078e00ff */
[----:B------:R-:W-:Y:S02]  /*9d10*/  @P0 IMAD R23, R22, R20, R5 ;  /* 0x0000001416170224 */ /* 0x000fe400078e0205 */
[----:B0-----:R-:W-:Y:S02]  /*9d20*/  IMAD R5, R8, R28, R19 ;  /* 0x0000001c08057224 */ /* 0x001fe400078e0213 */
[----:B------:R-:W-:Y:S02]  /*9d30*/  IMAD R19, R6, R29, R23 ;  /* 0x0000001d06137224 */ /* 0x000fe400078e0217 */
[----:B------:R-:W-:Y:S02]  /*9d40*/  IMAD R6, R5, R21, R12 ;  /* 0x0000001505067224 */ /* 0x000fe400078e020c */
[----:B------:R-:W-:-:S03]  /*9d50*/  IMAD.MOV.U32 R8, RZ, RZ, R14 ;  /* 0x000000ffff087224 */ /* 0x000fc600078e000e */
[----:B------:R-:W-:Y:S02]  /*9d60*/  SEL R20, R6, R19, !P0 ;  /* 0x0000001306147207 */ /* 0x000fe40004000000 */
[----:B------:R-:W-:-:S07]  /*9d70*/  SEL R19, R19, R6, !P0 ;  /* 0x0000000613137207 */ /* 0x000fce0004000000 */
.L_x_223:
[----:B------:R-:W-:-:S08]  /*9d80*/  NOP ;  /* 0x0000000000007918 */ /* 0x000fd00000000000 */
[----:B------:R-:W0:-:S00]  /*9d90*/  USETMAXREG.DEALLOC.CTAPOOL 0x28 ;  /* 0x00000028000079c8 */ /* 0x000e0000080e0500 */
[----:B0-----:R-:W-:-:S13]  /*9da0*/  ISETP.NE.AND P0, PT, R0, RZ, PT ;  /* 0x000000ff0000720c */ /* 0x001fda0003f05270 */
[----:B------:R-:W-:Y:S05]  /*9db0*/  @P0 EXIT ;  /* 0x000000000000094d */ /* 0x000fea0003800000 */
[----:B------:R-:W-:Y:S01]  /*9dc0*/  LOP3.LUT P0, RZ, R9, 0xff, RZ, 0xc0, !PT ;  /* 0x000000ff09ff7812 */ /* 0x000fe2000780c0ff */
[----:B------:R-:W-:Y:S01]  /*9dd0*/  IMAD.MOV.U32 R0, RZ, RZ, 0x1 ;  /* 0x00000001ff007424 */ /* 0x000fe200078e00ff */
[----:B------:R-:W-:-:S11]  /*9de0*/  MOV R12, RZ ;  /* 0x000000ff000c7202 */ /* 0x000fd60000000f00 */
[----:B------:R-:W-:Y:S05]  /*9df0*/  @!P0 BRA `(.L_x_226) ;  /* 0x0000000c00448947 */ /* 0x000fea0003800000 */
[----:B------:R-:W0:Y:S01]  /*9e00*/  LDC R0, c[0x0][0x28c] ;  /* 0x0000a300ff007b82 */ /* 0x000e220000000800 */
[----:B------:R-:W-:Y:S01]  /*9e10*/  LOP3.LUT P0, RZ, R3, 0x1f, RZ, 0xc0, !PT ;  /* 0x0000001f03ff7812 */ /* 0x000fe2000780c0ff */
[----:B------:R-:W-:Y:S01]  /*9e20*/  ULDC UR5, c[0x0][0x658] ;  /* 0x0001960000057ab9 */ /* 0x000fe20000000800 */
[----:B------:R-:W-:Y:S01]  /*9e30*/  UMOV UR6, 0xffffffff ;  /* 0xffffffff00067882 */ /* 0x000fe20000000000 */
[----:B------:R-:W-:Y:S01]  /*9e40*/  BSSY B0, `(.L_x_226) ;  /* 0x00000cc000007945 */ /* 0x000fe20003800000 */
[----:B------:R-:W-:Y:S01]  /*9e50*/  USHF.L.U32 UR6, UR6, UR5, URZ ;  /* 0x0000000506067299 */ /* 0x000fe2000800063f */
[C---:B------:R-:W-:Y:S01]  /*9e60*/  ISETP.NE.AND P2, PT, R4.reuse, RZ, PT ;  /* 0x000000ff0400720c */ /* 0x040fe20003f45270 */
[----:B------:R-:W-:Y:S01]  /*9e70*/  IMAD.MOV.U32 R13, RZ, RZ, 0x1 ;  /* 0x00000001ff0d7424 */ /* 0x000fe200078e00ff */
[----:B------:R-:W-:Y:S01]  /*9e80*/  ISETP.NE.OR P0, PT, R4, RZ, !P0 ;  /* 0x000000ff0400720c */ /* 0x000fe20004705670 */
[----:B------:R-:W-:Y:S01]  /*9e90*/  ULDC UR4, c[0x0][0x600] ;  /* 0x0001800000047ab9 */ /* 0x000fe20000000800 */
[----:B------:R-:W-:Y:S01]  /*9ea0*/  LOP3.LUT R11, R18, 0x2, RZ, 0xfc, !PT ;  /* 0x00000002120b7812 */ /* 0x000fe200078efcff */
[----:B------:R-:W-:Y:S01]  /*9eb0*/  UMOV UR7, 0x1 ;  /* 0x0000000100077882 */ /* 0x000fe20000000000 */
[----:B------:R-:W-:Y:S01]  /*9ec0*/  MOV R12, RZ ;  /* 0x000000ff000c7202 */ /* 0x000fe20000000f00 */
[----:B------:R-:W-:-:S02]  /*9ed0*/  UIADD3 UR4, UR4, -0x1, URZ ;  /* 0xffffffff04047890 */ /* 0x000fc4000fffe03f */
[----:B------:R-:W-:Y:S02]  /*9ee0*/  USHF.L.U32 UR5, UR7, UR5, URZ ;  /* 0x0000000507057299 */ /* 0x000fe4000800063f */
[----:B------:R-:W-:Y:S01]  /*9ef0*/  ULOP3.LUT UR13, URZ, UR6, URZ, 0x33, !UPT ;  /* 0x000000063f0d7292 */ /* 0x000fe2000f8e333f */
[----:B------:R-:W-:Y:S01]  /*9f00*/  ULDC.64 UR22, c[0x0][0x198] ;  /* 0x0000660000167ab9 */ /* 0x000fe20000000a00 */
[----:B0-----:R-:W-:-:S05]  /*9f10*/  VIADD R0, R0, 0x7f ;  /* 0x0000007f00007836 */ /* 0x001fca0000000000 */
[----:B------:R-:W-:-:S04]  /*9f20*/  SHF.R.S32.HI R3, RZ, 0x1f, R0 ;  /* 0x0000001fff037819 */ /* 0x000fc80000011400 */
[----:B------:R-:W-:Y:S01]  /*9f30*/  LEA.HI R3, R3, R0, RZ, 0x7 ;  /* 0x0000000003037211 */ /* 0x000fe200078f38ff */
[----:B------:R-:W-:-:S03]  /*9f40*/  IMAD.MOV.U32 R0, RZ, RZ, 0x1 ;  /* 0x00000001ff007424 */ /* 0x000fc600078e00ff */
[----:B------:R-:W-:-:S05]  /*9f50*/  SHF.R.S32.HI R3, RZ, 0x7, R3 ;  /* 0x00000007ff037819 */ /* 0x000fca0000011403 */
[----:B------:R-:W-:-:S07]  /*9f60*/  VIADD R10, R3, 0x1 ;  /* 0x00000001030a7836 */ /* 0x000fce0000000000 */
.L_x_238:
[----:B------:R-:W-:-:S03]  /*9f70*/  UMOV UR6, 0xffffffff ;  /* 0xffffffff00067882 */ /* 0x000fc60000000000 */
[----:B------:R-:W-:Y:S05]  /*9f80*/  BRA.DIV UR6, `(.L_x_227) ;  /* 0x0000000e06a87947 */ /* 0x000fea000b800000 */
[----:B------:R-:W-:-:S13]  /*9f90*/  ELECT P6, URZ, PT ;  /* 0x00000000003f782f */ /* 0x000fda00038c0000 */
.L_x_248:
[----:B------:R-:W0:Y:S01]  /*9fa0*/  LDC R4, c[0x0][0x28c] ;  /* 0x0000a300ff047b82 */ /* 0x000e220000000800 */
[----:B------:R-:W-:Y:S01]  /*9fb0*/  BSSY B1, `(.L_x_228) ;  /* 0x0000043000017945 */ /* 0x000fe20003800000 */
[----:B0-----:R-:W-:-:S13]  /*9fc0*/  ISETP.LT.OR P6, PT, R4, 0x1, !P6 ;  /* 0x000000010400780c */ /* 0x001fda00077c1670 */
[----:B------:R-:W-:Y:S05]  /*9fd0*/  @P6 BRA `(.L_x_229) ;  /* 0x0000000400006947 */ /* 0x000fea0003800000 */
[----:B------:R-:W-:Y:S01]  /*9fe0*/  IMAD R19, R19, 0xc0, RZ ;  /* 0x000000c013137824 */ /* 0x000fe200078e02ff */
[----:B------:R-:W-:Y:S01]  /*9ff0*/  MOV R5, R0 ;  /* 0x0000000000057202 */ /* 0x000fe20000000f00 */
[----:B------:R-:W-:Y:S02]  /*a000*/  IMAD R20, R20, 0x60, RZ ;  /* 0x0000006014147824 */ /* 0x000fe400078e02ff */
[----:B------:R-:W-:Y:S02]  /*a010*/  IMAD.MOV.U32 R21, RZ, RZ, RZ ;  /* 0x000000ffff157224 */ /* 0x000fe400078e00ff */
[----:B------:R-:W-:Y:S02]  /*a020*/  IMAD.MOV.U32 R4, RZ, RZ, R10 ;  /* 0x000000ffff047224 */ /* 0x000fe400078e000a */
[----:B------:R-:W-:-:S07]  /*a030*/  IMAD.MOV.U32 R6, RZ, RZ, R12 ;  /* 0x000000ffff067224 */ /* 0x000fce00078e000c */
.L_x_233:
[----:B------:R-:W0:Y:S01]  /*a040*/  S2R R14, SR_CgaCtaId ;  /* 0x00000000000e7919 */ /* 0x000e220000008800 */
[----:B------:R-:W-:Y:S01]  /*a050*/  MOV R7, 0x400 ;  /* 0x0000040000077802 */ /* 0x000fe20000000f00 */
[----:B------:R-:W1:Y:S03]  /*a060*/  @!P2 LDC R9, c[0x0][0x500] ;  /* 0x00014000ff09ab82 */ /* 0x000e660000000800 */
[----:B0-----:R-:W-:Y:S02]  /*a070*/  LEA R15, R14, R7, 0x18 ;  /* 0x000000070e0f7211 */ /* 0x001fe400078ec0ff */
[----:B------:R-:W-:-:S03]  /*a080*/  SHF.L.U32 R7, R5, 0x1f, RZ ;  /* 0x0000001f05077819 */ /* 0x000fc600000006ff */
[----:B------:R-:W-:-:S04]  /*a090*/  IMAD R14, R6, 0x8, R15 ;  /* 0x00000008060e7824 */ /* 0x000fc800078e020f */
[----:B------:R-:W0:Y:S02]  /*a0a0*/  SYNCS.PHASECHK.TRANS64.TRYWAIT P1, [R14+URZ+0x18], R7 ;  /* 0x000018070e0075a7 */ /* 0x000e24000802017f */
[----:B01----:R-:W-:Y:S05]  /*a0b0*/  @!P1 BRA `(.L_x_230) ;  /* 0x0000000c007c9947 */ /* 0x003fea0003800000 */
.L_x_249:
[----:B0-----:R-:W-:Y:S01]  /*a0c0*/  PRMT R7, R11, 0x9910, RZ ;  /* 0x000099100b077816 */ /* 0x001fe200000000ff */
[----:B------:R0:W-:Y:S03]  /*a0d0*/  @!P2 SYNCS.ARRIVE.TRANS64 RZ, [R14+URZ], R9 ;  /* 0x000000090effa9a7 */ /* 0x0001e6000800003f */
[----:B------:R-:W-:-:S13]  /*a0e0*/  ISETP.NE.AND P1, PT, R7, 0x2, PT ;  /* 0x000000020700780c */ /* 0x000fda0003f25270 */
[----:B0-----:R-:W-:Y:S05]  /*a0f0*/  @P1 BRA `(.L_x_231) ;  /* 0x0000000000041947 */ /* 0x001fea0003800000 */
[----:B------:R-:W-:Y:S01]  /*a100*/  BPT.TRAP 0x1 ;  /* 0x000000040000795c */ /* 0x000fe20000300000 */
.L_x_231:
[----:B------:R-:W-:Y:S05]  /*a110*/  @P0 BRA `(.L_x_232) ;  /* 0x0000000000040947 */ /* 0x000fea0003800000 */
[----:B------:R-:W-:Y:S01]  /*a120*/  BPT.TRAP 0x1 ;  /* 0x000000040000795c */ /* 0x000fe20000300000 */
.L_x_232:
[C-C-:B------:R-:W-:Y:S01]  /*a130*/  IMAD R7, R6.reuse, 0xc000, R15.reuse ;  /* 0x0000c00006077824 */ /* 0x140fe200078e020f */
[----:B------:R-:W-:Y:S01]  /*a140*/  R2UR UR34, R21 ;  /* 0x00000000152272ca */ /* 0x000fe200000e0000 */
[----:B------:R-:W-:Y:S01]  /*a150*/  IMAD R15, R6, 0x6000, R15 ;  /* 0x00006000060f7824 */ /* 0x000fe200078e020f */
[----:B------:R-:W-:Y:S01]  /*a160*/  R2UR UR33, R14 ;  /* 0x000000000e2172ca */ /* 0x000fe200000e0000 */
[----:B------:R-:W-:Y:S01]  /*a170*/  UIADD3 UR6, UP0, UR22, 0xf0, URZ ;  /* 0x000000f016067890 */ /* 0x000fe2000ff1e03f */
[----:B------:R-:W-:Y:S01]  /*a180*/  R2UR UR24, R7 ;  /* 0x00000000071872ca */ /* 0x000fe200000e0000 */
[----:B------:R-:W-:Y:S01]  /*a190*/  UIADD3 UR30, UP1, UR22, 0x1f0, URZ ;  /* 0x000001f0161e7890 */ /* 0x000fe2000ff3e03f */
[----:B------:R-:W-:Y:S01]  /*a1a0*/  R2UR UR8, R15 ;  /* 0x000000000f0872ca */ /* 0x000fe200000e0000 */
[----:B------:R-:W-:Y:S01]  /*a1b0*/  UIADD3.X UR7, URZ, UR23, URZ, UP0, !UPT ;  /* 0x000000173f077290 */ /* 0x000fe200087fe43f */
[----:B------:R-:W-:Y:S01]  /*a1c0*/  R2UR UR36, R8 ;  /* 0x00000000082472ca */ /* 0x000fe200000e0000 */
[----:B------:R-:W-:Y:S01]  /*a1d0*/  UIADD3.X UR31, URZ, UR23, URZ, UP1, !UPT ;  /* 0x000000173f1f7290 */ /* 0x000fe20008ffe43f */
[----:B------:R-:W-:Y:S01]  /*a1e0*/  R2UR UR35, R19 ;  /* 0x00000000132372ca */ /* 0x000fe200000e0000 */
[----:B------:R-:W-:Y:S01]  /*a1f0*/  VIADD R6, R6, 0x1 ;  /* 0x0000000106067836 */ /* 0x000fe20000000000 */
[----:B------:R-:W-:Y:S01]  /*a200*/  IADD3 R4, R4, -0x1, RZ ;  /* 0xffffffff04047810 */ /* 0x000fe20007ffe0ff */
[----:B------:R-:W-:Y:S01]  /*a210*/  UIADD3 UR26, UR34, 0x40, URZ ;  /* 0x00000040221a7890 */ /* 0x000fe2000fffe03f */
[----:B------:R-:W-:Y:S01]  /*a220*/  R2UR UR19, R20 ;  /* 0x00000000141372ca */ /* 0x000fe200000e0000 */
[----:B------:R-:W-:Y:S01]  /*a230*/  UMOV UR14, 0x0 ;  /* 0x00000000000e7882 */ /* 0x000fe20000000000 */
[----:B------:R-:W-:Y:S01]  /*a240*/  ISETP.GT.AND P3, PT, R4, 0x1, PT ;  /* 0x000000010400780c */ /* 0x000fe20003f64270 */
[----:B------:R-:W-:Y:S01]  /*a250*/  UIADD3 UR32, UR24, 0x100, URZ ;  /* 0x0000010018207890 */ /* 0x000fe2000fffe03f */
[C---:B------:R-:W-:Y:S01]  /*a260*/  ISETP.NE.AND P1, PT, R6.reuse, 0x3, PT ;  /* 0x000000030600780c */ /* 0x040fe20003f25270 */
[----:B------:R-:W-:Y:S01]  /*a270*/  UIADD3 UR24, UR24, 0x6100, URZ ;  /* 0x0000610018187890 */ /* 0x000fe2000fffe03f */
[----:B------:R-:W-:Y:S01]  /*a280*/  VIADD R21, R21, 0x80 ;  /* 0x0000008015157836 */ /* 0x000fe20000000000 */
[----:B------:R-:W-:Y:S01]  /*a290*/  UIADD3 UR16, UR8, 0x24100, URZ ;  /* 0x0002410008107890 */ /* 0x000fe2000fffe03f */
[----:B------:R-:W-:Y:S01]  /*a2a0*/  SEL R14, RZ, 0x1, P1 ;  /* 0x00000001ff0e7807 */ /* 0x000fe20000800000 */
[----:B------:R-:W-:Y:S01]  /*a2b0*/  UIADD3 UR8, UR8, 0x27100, URZ ;  /* 0x0002710008087890 */ /* 0x000fe2000fffe03f */
[----:B------:R-:W-:Y:S01]  /*a2c0*/  SEL R6, R6, RZ, P1 ;  /* 0x000000ff06067207 */ /* 0x000fe20000800000 */
[----:B------:R-:W-:Y:S01]  /*a2d0*/  UMOV UR15, 0x10000000 ;  /* 0x10000000000f7882 */ /* 0x000fe20000000000 */
[----:B------:R-:W-:Y:S01]  /*a2e0*/  UMOV UR25, UR33 ;  /* 0x0000002100197c82 */ /* 0x000fe20008000000 */
[----:B------:R-:W-:Y:S01]  /*a2f0*/  UMOV UR28, UR36 ;  /* 0x00000024001c7c82 */ /* 0x000fe20008000000 */
[----:B------:R-:W-:Y:S01]  /*a300*/  UMOV UR27, UR35 ;  /* 0x00000023001b7c82 */ /* 0x000fe20008000000 */
[----:B------:R-:W-:Y:S01]  /*a310*/  UMOV UR17, UR33 ;  /* 0x0000002100117c82 */ /* 0x000fe20008000000 */
[----:B------:R-:W-:Y:S01]  /*a320*/  UMOV UR18, UR34 ;  /* 0x0000002200127c82 */ /* 0x000fe20008000000 */
[----:B------:R-:W-:Y:S01]  /*a330*/  UMOV UR20, UR36 ;  /* 0x0000002400147c82 */ /* 0x000fe20008000000 */
[----:B------:R0:W-:Y:S01]  /*a340*/  UTMALDG.3D [UR32], [UR6], desc[UR14] ;  /* 0x00000e20060075b4 */ /* 0x0001e20008011000 */
[----:B------:R-:W-:Y:S01]  /*a350*/  UMOV UR9, UR33 ;  /* 0x0000002100097c82 */ /* 0x000fe20008000000 */
[----:B------:R-:W-:Y:S01]  /*a360*/  UMOV UR11, UR19 ;  /* 0x00000013000b7c82 */ /* 0x000fe20008000000 */
[----:B------:R-:W-:Y:S01]  /*a370*/  UMOV UR12, UR36 ;  /* 0x00000024000c7c82 */ /* 0x000fe20008000000 */
[----:B------:R-:W-:Y:S01]  /*a380*/  UMOV UR10, UR26 ;  /* 0x0000001a000a7c82 */ /* 0x000fe20008000000 */
[----:B------:R-:W-:Y:S01]  /*a390*/  LOP3.LUT R5, R5, R14, RZ, 0x3c, !PT ;  /* 0x0000000e05057212 */ /* 0x000fe200078e3cff */
[----:B------:R0:W-:Y:S01]  /*a3a0*/  UTMALDG.3D [UR24], [UR6], desc[UR14] ;  /* 0x00000e18060075b4 */ /* 0x0001e20008011000 */
[----:B------:R0:W-:Y:S01]  /*a3b0*/  UTMALDG.3D [UR16], [UR30], desc[UR14] ;  /* 0x00000e101e0075b4 */ /* 0x0001e20008011000 */
[----:B------:R0:W-:Y:S02]  /*a3c0*/  UTMALDG.3D [UR8], [UR30], desc[UR14] ;  /* 0x00000e081e0075b4 */ /* 0x0001e40008011000 */
[----:B0-----:R-:W-:Y:S05]  /*a3d0*/  @P3 BRA `(.L_x_233) ;  /* 0xfffffffc00183947 */ /* 0x001fea000383ffff */
.L_x_229:
[----:B------:R-:W-:Y:S05]  /*a3e0*/  BSYNC B1 ;  /* 0x0000000000017941 */ /* 0x000fea0003800000 */
.L_x_228:
[----:B------:R-:W-:Y:S01]  /*a3f0*/  LOP3.LUT P3, RZ, R13, 0xff, RZ, 0xc0, !PT ;  /* 0x000000ff0dff7812 */ /* 0x000fe2000786c0ff */
[----:B------:R-:W-:Y:S01]  /*a400*/  IMAD.IADD R12, R3, 0x1, R12 ;  /* 0x00000001030c7824 */ /* 0x000fe200078e020c */
[----:B------:R-:W-:Y:S01]  /*a410*/  IADD3 R16, P4, R16, UR38, RZ ;  /* 0x0000002610107c10 */ /* 0x000fe2000ff9e0ff */
[----:B------:R-:W-:Y:S01]  /*a420*/  ULDC.64 UR6, c[0x0][0x650] ;  /* 0x0001940000067ab9 */ /* 0x000fe20000000a00 */
[----:B------:R-:W-:Y:S01]  /*a430*/  BSSY B1, `(.L_x_234) ;  /* 0x000006a000017945 */ /* 0x000fe20003800000 */
[----:B------:R-:W-:Y:S01]  /*a440*/  IMAD.MOV.U32 R19, RZ, RZ, -0x1 ;  /* 0xffffffffff137424 */ /* 0x000fe200078e00ff */
[----:B------:R-:W-:Y:S01]  /*a450*/  ISETP.GT.U32.AND P1, PT, R12, 0x2, PT ;  /* 0x000000020c00780c */ /* 0x000fe20003f24070 */
[----:B------:R-:W-:Y:S01]  /*a460*/  IMAD.MOV.U32 R8, RZ, RZ, -0x1 ;  /* 0xffffffffff087424 */ /* 0x000fe200078e00ff */
[----:B------:R-:W-:Y:S02]  /*a470*/  IADD3.X R17, R17, UR41, RZ, P4, !PT ;  /* 0x0000002911117c10 */ /* 0x000fe4000a7fe4ff */
[----:B------:R-:W-:-:S02]  /*a480*/  ISETP.LT.U32.AND P1, PT, R3, 0x3, P1 ;  /* 0x000000030300780c */ /* 0x000fc40000f21070 */
[----:B------:R-:W-:Y:S01]  /*a490*/  MOV R20, 0xffffffff ;  /* 0xffffffff00147802 */ /* 0x000fe20000000f00 */
[----:B------:R-:W0:Y:S01]  /*a4a0*/  @P3 S2R R5, SR_CgaCtaId ;  /* 0x0000000000053919 */ /* 0x000e220000008800 */
[----:B------:R-:W-:Y:S02]  /*a4b0*/  @P3 MOV R4, 0x400 ;  /* 0x0000040000043802 */ /* 0x000fe40000000f00 */
[----:B------:R-:W-:Y:S02]  /*a4c0*/  PRMT R13, RZ, 0x7610, R13 ;  /* 0x00007610ff0d7816 */ /* 0x000fe4000000000d */
[----:B0-----:R-:W-:Y:S01]  /*a4d0*/  @P3 LEA R6, R5, R4, 0x18 ;  /* 0x0000000405063211 */ /* 0x001fe200078ec0ff */
[----:B------:R-:W-:-:S03]  /*a4e0*/  IMAD.WIDE.U32 R4, R12, -0x55555555, RZ ;  /* 0xaaaaaaab0c047825 */ /* 0x000fc600078e00ff */
[----:B------:R0:W-:Y:S01]  /*a4f0*/  @P3 SYNCS.ARRIVE.TRANS64.A1T0 RZ, [R6+URZ+0x48], RZ ;  /* 0x000048ff06ff39a7 */ /* 0x0001e2000810003f */
[----:B------:R-:W-:Y:S02]  /*a500*/  ISETP.GE.U32.AND P3, PT, R3, 0x3, PT ;  /* 0x000000030300780c */ /* 0x000fe40003f66070 */
[----:B------:R-:W-:Y:S02]  /*a510*/  SHF.R.U32.HI R7, RZ, 0x1, R5 ;  /* 0x00000001ff077819 */ /* 0x000fe40000011605 */
[----:B------:R-:W-:Y:S02]  /*a520*/  SEL R5, RZ, 0x1, !P1 ;  /* 0x00000001ff057807 */ /* 0x000fe40004800000 */
[----:B------:R-:W-:Y:S01]  /*a530*/  ISETP.GE.U32.AND P1, PT, R16, UR6, PT ;  /* 0x0000000610007c0c */ /* 0x000fe2000bf26070 */
[----:B------:R-:W-:Y:S01]  /*a540*/  IMAD R12, R7, -0x3, R12 ;  /* 0xfffffffd070c7824 */ /* 0x000fe200078e020c */
[----:B------:R-:W-:Y:S02]  /*a550*/  LOP3.LUT R0, R0, R5, RZ, 0x3c, !PT ;  /* 0x0000000500007212 */ /* 0x000fe400078e3cff */
[----:B------:R-:W-:-:S02]  /*a560*/  ISETP.GE.U32.AND.EX P1, PT, R17, UR7, PT, P1 ;  /* 0x0000000711007c0c */ /* 0x000fc4000bf26110 */
[----:B------:R-:W-:Y:S02]  /*a570*/  PRMT R4, RZ, 0x7610, R4 ;  /* 0x00007610ff047816 */ /* 0x000fe40000000004 */
[----:B------:R-:W-:-:S09]  /*a580*/  @P3 LOP3.LUT R0, R0, 0x1, R7, 0x78, !PT ;  /* 0x0000000100003812 */ /* 0x000fd200078e7807 */
[----:B0-----:R-:W-:Y:S05]  /*a590*/  @P1 BRA `(.L_x_235) ;  /* 0x00000004004c1947 */ /* 0x001fea0003800000 */
[----:B------:R-:W-:Y:S01]  /*a5a0*/  ULDC.64 UR6, c[0x0][0x628] ;  /* 0x00018a0000067ab9 */ /* 0x000fe20000000a00 */
[----:B------:R-:W0:Y:S01]  /*a5b0*/  S2R R15, SR_CTAID.X ;  /* 0x00000000000f7919 */ /* 0x000e220000002500 */
[----:B------:R-:W-:Y:S01]  /*a5c0*/  ISETP.NE.U32.AND P1, PT, RZ, UR6, PT ;  /* 0x00000006ff007c0c */ /* 0x000fe2000bf25070 */
[----:B------:R-:W-:Y:S01]  /*a5d0*/  ULDC UR9, c[0x0][0x630] ;  /* 0x00018c0000097ab9 */ /* 0x000fe20000000800 */
[----:B------:R-:W-:Y:S01]  /*a5e0*/  IMAD.MOV.U32 R4, RZ, RZ, R16 ;  /* 0x000000ffff047224 */ /* 0x000fe200078e0010 */
[----:B------:R-:W1:Y:S01]  /*a5f0*/  S2R R14, SR_CTAID.Y ;  /* 0x00000000000e7919 */ /* 0x000e620000002600 */
[----:B------:R-:W-:Y:S01]  /*a600*/  ISETP.NE.AND.EX P1, PT, RZ, UR7, PT, P1 ;  /* 0x00000007ff007c0c */ /* 0x000fe2000bf25310 */
[----:B------:R-:W-:-:S12]  /*a610*/  IMAD.MOV.U32 R5, RZ, RZ, R17 ;  /* 0x000000ffff057224 */ /* 0x000fd800078e0011 */
[----:B------:R-:W-:Y:S05]  /*a620*/  @!P1 BRA `(.L_x_236) ;  /* 0x0000000000289947 */ /* 0x000fea0003800000 */
[----:B------:R-:W-:Y:S02]  /*a630*/  ULDC UR8, c[0x0][0x634] ;  /* 0x00018d0000087ab9 */ /* 0x000fe40000000800 */
[----:B------:R-:W-:-:S04]  /*a640*/  IADD3 R9, P1, R16, UR8, RZ ;  /* 0x0000000810097c10 */ /* 0x000fc8000ff3e0ff */
[----:B------:R-:W-:-:S05]  /*a650*/  IADD3.X R19, RZ, R17, RZ, P1, !PT ;  /* 0x00000011ff137210 */ /* 0x000fca0000ffe4ff */
[----:B------:R-:W-:-:S04]  /*a660*/  IMAD.WIDE.U32 R6, R19, UR6, RZ ;  /* 0x0000000613067c25 */ /* 0x000fc8000f8e00ff */
[----:B------:R-:W-:-:S04]  /*a670*/  IMAD.WIDE.U32 R6, P1, R9, UR7, R6 ;  /* 0x0000000709067c25 */ /* 0x000fc8000f820006 */
[----:B------:R-:W-:-:S04]  /*a680*/  IMAD.WIDE.U32 R8, R9, UR6, RZ ;  /* 0x0000000609087c25 */ /* 0x000fc8000f8e00ff */
[----:B------:R-:W-:Y:S01]  /*a690*/  IMAD.X R5, RZ, RZ, RZ, P1 ;  /* 0x000000ffff057224 */ /* 0x000fe200008e06ff */
[----:B------:R-:W-:Y:S01]  /*a6a0*/  IADD3 RZ, P1, R9, R6, RZ ;  /* 0x0000000609ff7210 */ /* 0x000fe20007f3e0ff */
[----:B------:R-:W-:-:S04]  /*a6b0*/  IMAD.MOV.U32 R4, RZ, RZ, R7 ;  /* 0x000000ffff047224 */ /* 0x000fc800078e0007 */
[----:B------:R-:W-:-:S08]  /*a6c0*/  IMAD.WIDE.U32.X R4, R19, UR7, R4, P1 ;  /* 0x0000000713047c25 */ /* 0x000fd000088e0404 */
.L_x_236:
[--C-:B------:R-:W-:Y:S01]  /*a6d0*/  SHF.R.U64 R8, R4, UR9, R5.reuse ;  /* 0x0000000904087c19 */ /* 0x100fe20008001205 */
[----:B------:R-:W-:Y:S01]  /*a6e0*/  ULDC.64 UR6, c[0x0][0x620] ;  /* 0x0001880000067ab9 */ /* 0x000fe20000000a00 */
[----:B------:R-:W-:Y:S01]  /*a6f0*/  SHF.R.U32.HI R4, RZ, UR9, R5 ;  /* 0x00000009ff047c19 */ /* 0x000fe20008011605 */
[----:B------:R-:W2:Y:S01]  /*a700*/  LDC R24, c[0x0][0x144] ;  /* 0x00005100ff187b82 */ /* 0x000ea20000000800 */
[----:B------:R-:W-:Y:S01]  /*a710*/  IADD3 R7, P1, RZ, -R8, RZ ;  /* 0x80000008ff077210 */ /* 0x000fe20007f3e0ff */
[----:B------:R-:W-:Y:S01]  /*a720*/  ULDC.64 UR10, c[0x0][0x640] ;  /* 0x00019000000a7ab9 */ /* 0x000fe20000000a00 */
[----:B0-----:R-:W-:Y:S01]  /*a730*/  I2FP.F32.U32 R9, R15 ;  /* 0x0000000f00097245 */ /* 0x001fe20000201000 */
[----:B------:R-:W-:Y:S02]  /*a740*/  ULDC UR8, c[0x0][0x608] ;  /* 0x0001820000087ab9 */ /* 0x000fe40000000800 */
[----:B------:R-:W-:Y:S01]  /*a750*/  IMAD.X R4, RZ, RZ, ~R4, P1 ;  /* 0x000000ffff047224 */ /* 0x000fe200008e0e04 */
[----:B------:R-:W-:Y:S01]  /*a760*/  ISETP.NE.U32.AND P1, PT, RZ, UR10, PT ;  /* 0x0000000aff007c0c */ /* 0x000fe2000bf25070 */
[----:B------:R-:W0:Y:S02]  /*a770*/  LDC R21, c[0x0][0x148] ;  /* 0x00005200ff157b82 */ /* 0x000e240000000800 */
[----:B------:R-:W-:Y:S01]  /*a780*/  IMAD R6, R4, UR6, RZ ;  /* 0x0000000604067c24 */ /* 0x000fe2000f8e02ff */
[----:B------:R-:W-:Y:S01]  /*a790*/  ISETP.NE.AND.EX P1, PT, RZ, UR11, PT, P1 ;  /* 0x0000000bff007c0c */ /* 0x000fe2000bf25310 */
[----:B------:R-:W-:Y:S01]  /*a7a0*/  IMAD.WIDE.U32 R4, R7, UR6, R16 ;  /* 0x0000000607047c25 */ /* 0x000fe2000f8e0010 */
[----:B------:R-:W-:-:S03]  /*a7b0*/  ULDC UR6, c[0x0][0x150] ;  /* 0x0000540000067ab9 */ /* 0x000fc60000000800 */
[----:B------:R-:W-:Y:S02]  /*a7c0*/  IMAD R7, R7, UR7, R6 ;  /* 0x0000000707077c24 */ /* 0x000fe4000f8e0206 */
[----:B------:R-:W-:Y:S01]  /*a7d0*/  FMUL R6, R9, UR6 ;  /* 0x0000000609067c20 */ /* 0x000fe20008400000 */
[----:B------:R-:W-:Y:S01]  /*a7e0*/  ULDC UR6, c[0x0][0x618] ;  /* 0x0001860000067ab9 */ /* 0x000fe20000000800 */
[----:B------:R-:W-:Y:S01]  /*a7f0*/  ULDC UR7, c[0x0][0x154] ;  /* 0x0000550000077ab9 */ /* 0x000fe20000000800 */
[----:B------:R-:W-:-:S03]  /*a800*/  IADD3 R5, R5, R7, RZ ;  /* 0x0000000705057210 */ /* 0x000fc60007ffe0ff */
[----:B------:R-:W3:Y:S01]  /*a810*/  F2I.U32.TRUNC.NTZ R6, R6 ;  /* 0x0000000600067305 */ /* 0x000ee2000020f000 */
[----:B------:R-:W-:Y:S02]  /*a820*/  SHF.R.U64 R9, R4, UR6, R5 ;  /* 0x0000000604097c19 */ /* 0x000fe40008001205 */
[----:B-1----:R-:W-:-:S05]  /*a830*/  I2FP.F32.U32 R4, R14 ;  /* 0x0000000e00047245 */ /* 0x002fca0000201000 */
[----:B------:R-:W-:Y:S01]  /*a840*/  FMUL R22, R4, UR7 ;  /* 0x0000000704167c20 */ /* 0x000fe20008400000 */
[----:B------:R-:W-:Y:S01]  /*a850*/  SHF.R.U32.HI R4, RZ, UR6, R5 ;  /* 0x00000006ff047c19 */ /* 0x000fe20008011605 */
[----:B------:R-:W-:-:S03]  /*a860*/  ULDC UR6, c[0x0][0x658] ;  /* 0x0001960000067ab9 */ /* 0x000fc60000000800 */
[--C-:B------:R-:W-:Y:S01]  /*a870*/  SHF.R.U64 R20, R9, UR8, R4.reuse ;  /* 0x0000000809147c19 */ /* 0x100fe20008001204 */
[----:B------:R-:W1:Y:S01]  /*a880*/  F2I.U32.TRUNC.NTZ R22, R22 ;  /* 0x0000001600167305 */ /* 0x000e62000020f000 */
[----:B------:R-:W-:Y:S01]  /*a890*/  SHF.R.U32.HI R5, RZ, UR8, R4 ;  /* 0x00000008ff057c19 */ /* 0x000fe20008011604 */
[----:B---3--:R-:W-:-:S03]  /*a8a0*/  IMAD.MOV R6, RZ, RZ, -R6 ;  /* 0x000000ffff067224 */ /* 0x008fc600078e0a06 */
[----:B------:R-:W-:Y:S01]  /*a8b0*/  SHF.R.U64 R19, R20, UR6, R5 ;  /* 0x0000000614137c19 */ /* 0x000fe20008001205 */
[----:B--2---:R-:W-:Y:S01]  /*a8c0*/  IMAD R15, R24, R6, R15 ;  /* 0x00000006180f7224 */ /* 0x004fe200078e020f */
[----:B------:R-:W-:-:S03]  /*a8d0*/  SHF.R.U32.HI R23, RZ, UR6, R5 ;  /* 0x00000006ff177c19 */ /* 0x000fc60008011605 */
[----:B------:R-:W-:Y:S02]  /*a8e0*/  IMAD.MOV.U32 R4, RZ, RZ, R19 ;  /* 0x000000ffff047224 */ /* 0x000fe400078e0013 */
[----:B------:R-:W-:Y:S01]  /*a8f0*/  IMAD.MOV.U32 R5, RZ, RZ, R23 ;  /* 0x000000ffff057224 */ /* 0x000fe200078e0017 */
[----:B-1----:R-:W-:Y:S06]  /*a900*/  @!P1 BRA `(.L_x_237) ;  /* 0x0000000000289947 */ /* 0x002fec0003800000 */
[----:B------:R-:W-:Y:S02]  /*a910*/  ULDC UR6, c[0x0][0x64c] ;  /* 0x0001930000067ab9 */ /* 0x000fe40000000800 */
[----:B------:R-:W-:-:S04]  /*a920*/  IADD3 R5, P1, R19, UR6, RZ ;  /* 0x0000000613057c10 */ /* 0x000fc8000ff3e0ff */
[----:B------:R-:W-:-:S05]  /*a930*/  IADD3.X R23, RZ, R23, RZ, P1, !PT ;  /* 0x00000017ff177210 */ /* 0x000fca0000ffe4ff */
[----:B------:R-:W-:-:S04]  /*a940*/  IMAD.WIDE.U32 R6, R23, UR10, RZ ;  /* 0x0000000a17067c25 */ /* 0x000fc8000f8e00ff */
[----:B------:R-:W-:-:S04]  /*a950*/  IMAD.WIDE.U32 R6, P1, R5, UR11, R6 ;  /* 0x0000000b05067c25 */ /* 0x000fc8000f820006 */
[----:B------:R-:W-:-:S04]  /*a960*/  IMAD.WIDE.U32 R4, R5, UR10, RZ ;  /* 0x0000000a05047c25 */ /* 0x000fc8000f8e00ff */
[----:B------:R-:W-:Y:S01]  /*a970*/  IMAD.MOV.U32 R4, RZ, RZ, R7 ;  /* 0x000000ffff047224 */ /* 0x000fe200078e0007 */
[----:B------:R-:W-:Y:S01]  /*a980*/  IADD3 RZ, P3, R5, R6, RZ ;  /* 0x0000000605ff7210 */ /* 0x000fe20007f7e0ff */
[----:B------:R-:W-:-:S04]  /*a990*/  IMAD.X R5, RZ, RZ, RZ, P1 ;  /* 0x000000ffff057224 */ /* 0x000fc800008e06ff */
[----:B------:R-:W-:-:S08]  /*a9a0*/  IMAD.WIDE.U32.X R4, R23, UR11, R4, P3 ;  /* 0x0000000b17047c25 */ /* 0x000fd000098e0404 */
.L_x_237:
[----:B------:R-:W-:Y:S01]  /*a9b0*/  ISETP.NE.AND P1, PT, R2, 0x1, PT ;  /* 0x000000010200780c */ /* 0x000fe20003f25270 */
[----:B------:R-:W-:Y:S01]  /*a9c0*/  ULDC UR6, c[0x0][0x648] ;  /* 0x0001920000067ab9 */ /* 0x000fe20000000800 */
[----:B------:R-:W-:Y:S01]  /*a9d0*/  LOP3.LUT R20, R20, UR13, RZ, 0xc0, !PT ;  /* 0x0000000d14147c12 */ /* 0x000fe2000f8ec0ff */
[----:B------:R-:W-:Y:S01]  /*a9e0*/  IMAD.MOV R22, RZ, RZ, -R22 ;  /* 0x000000ffff167224 */ /* 0x000fe200078e0a16 */
[----:B------:R-:W-:Y:S01]  /*a9f0*/  SHF.R.U64 R5, R4, UR6, R5 ;  /* 0x0000000604057c19 */ /* 0x000fe20008001205 */
[----:B------:R-:W-:Y:S01]  /*aa00*/  ULDC UR6, c[0x0][0x638] ;  /* 0x00018e0000067ab9 */ /* 0x000fe20000000800 */
[----:B------:R-:W-:Y:S01]  /*aa10*/  LOP3.LUT R6, R9, UR4, RZ, 0xc0, !PT ;  /* 0x0000000409067c12 */ /* 0x000fe2000f8ec0ff */
[----:B------:R-:W-:Y:S01]  /*aa20*/  ULDC UR7, c[0x0][0x610] ;  /* 0x0001840000077ab9 */ /* 0x000fe20000000800 */
[C---:B------:R-:W-:Y:S01]  /*aa30*/  IADD3 R4, -R5.reuse, RZ, RZ ;  /* 0x000000ff05047210 */ /* 0x040fe20007ffe1ff */
[----:B------:R-:W-:-:S04]  /*aa40*/  IMAD R20, R5, UR5, R20 ;  /* 0x0000000505147c24 */ /* 0x000fc8000f8e0214 */
[----:B0-----:R-:W-:Y:S02]  /*aa50*/  @P1 IMAD R15, R21, R22, R14 ;  /* 0x00000016150f1224 */ /* 0x001fe400078e020e */
[----:B------:R-:W-:Y:S01]  /*aa60*/  IMAD R19, R4, UR6, R19 ;  /* 0x0000000604137c24 */ /* 0x000fe2000f8e0213 */
[----:B------:R-:W-:Y:S01]  /*aa70*/  ULDC UR6, c[0x0][0x600] ;  /* 0x0001800000067ab9 */ /* 0x000fe20000000800 */
[----:B------:R-:W-:Y:S02]  /*aa80*/  IMAD R15, R20, UR7, R15 ;  /* 0x00000007140f7c24 */ /* 0x000fe4000f8e020f */
[----:B------:R-:W-:Y:S02]  /*aa90*/  IMAD R6, R19, UR6, R6 ;  /* 0x0000000613067c24 */ /* 0x000fe4000f8e0206 */
[----:B------:R-:W-:-:S03]  /*aaa0*/  IMAD.MOV.U32 R4, RZ, RZ, 0x1 ;  /* 0x00000001ff047424 */ /* 0x000fc600078e00ff */
[----:B------:R-:W-:Y:S02]  /*aab0*/  SEL R20, R6, R15, !P1 ;  /* 0x0000000f06147207 */ /* 0x000fe40004800000 */
[----:B------:R-:W-:-:S07]  /*aac0*/  SEL R19, R15, R6, !P1 ;  /* 0x000000060f137207 */ /* 0x000fce0004800000 */
.L_x_235:
[----:B------:R-:W-:Y:S05]  /*aad0*/  BSYNC B1 ;  /* 0x0000000000017941 */ /* 0x000fea0003800000 */
.L_x_234:
[----:B------:R-:W-:-:S13]  /*aae0*/  LOP3.LUT P1, RZ, R4, 0xff, RZ, 0xc0, !PT ;  /* 0x000000ff04ff7812 */ /* 0x000fda000782c0ff */
[----:B------:R-:W-:Y:S05]  /*aaf0*/  @P1 BRA `(.L_x_238) ;  /* 0xfffffff4001c1947 */ /* 0x000fea000383ffff */
[----:B------:R-:W-:Y:S05]  /*ab00*/  BSYNC B0 ;  /* 0x0000000000007941 */ /* 0x000fea0003800000 */
.L_x_226:
[----:B------:R-:W-:-:S03]  /*ab10*/  UMOV UR6, 0xffffffff ;  /* 0xffffffff00067882 */ /* 0x000fc60000000000 */
[----:B------:R-:W-:Y:S05]  /*ab20*/  BRA.DIV UR6, `(.L_x_239) ;  /* 0x0000000206f47947 */ /* 0x000fea000b800000 */
[----:B------:R-:W-:-:S13]  /*ab30*/  ELECT P6, URZ, PT ;  /* 0x00000000003f782f */ /* 0x000fda00038c0000 */
.L_x_252:
[----:B------:R-:W-:Y:S04]  /*ab40*/  BSSY B0, `(.L_x_240) ;  /* 0x0000022000007945 */ /* 0x000fe80003800000 */
[----:B------:R-:W-:Y:S05]  /*ab50*/  @!P6 BRA `(.L_x_241) ;  /* 0x000000000080e947 */ /* 0x000fea0003800000 */
[----:B------:R-:W-:-:S04]  /*ab60*/  LOP3.LUT R18, R18, 0x2, RZ, 0xfc, !PT ;  /* 0x0000000212127812 */ /* 0x000fc800078efcff */
[----:B------:R-:W-:-:S13]  /*ab70*/  ISETP.NE.AND P0, PT, R18, 0x3, PT ;  /* 0x000000031200780c */ /* 0x000fda0003f05270 */
[----:B------:R-:W-:Y:S05]  /*ab80*/  @!P0 BRA `(.L_x_242) ;  /* 0x0000000000048947 */ /* 0x000fea0003800000 */
[----:B------:R-:W-:Y:S01]  /*ab90*/  BPT.TRAP 0x1 ;  /* 0x000000040000795c */ /* 0x000fe20000300000 */
.L_x_242:
[----:B------:R-:W0:Y:S01]  /*aba0*/  S2R R3, SR_CgaCtaId ;  /* 0x0000000000037919 */ /* 0x000e220000008800 */
[----:B------:R-:W-:-:S04]  /*abb0*/  MOV R2, 0x400 ;  /* 0x0000040000027802 */ /* 0x000fc80000000f00 */
[----:B0-----:R-:W-:Y:S02]  /*abc0*/  LEA R3, R3, R2, 0x18 ;  /* 0x0000000203037211 */ /* 0x001fe400078ec0ff */
[----:B------:R-:W-:-:S03]  /*abd0*/  SHF.L.U32 R2, R0, 0x1f, RZ ;  /* 0x0000001f00027819 */ /* 0x000fc600000006ff */
[----:B------:R-:W-:-:S04]  /*abe0*/  VIADD R3, R3, 0x18 ;  /* 0x0000001803037836 */ /* 0x000fc80000000000 */
[C---:B------:R-:W-:Y:S01]  /*abf0*/  IMAD R7, R12.reuse, 0x8, R3 ;  /* 0x000000080c077824 */ /* 0x040fe200078e0203 */
[----:B------:R-:W-:-:S03]  /*ac00*/  IADD3 R12, R12, 0x1, RZ ;  /* 0x000000010c0c7810 */ /* 0x000fc60007ffe0ff */
[----:B------:R-:W0:Y:S01]  /*ac10*/  SYNCS.PHASECHK.TRANS64.TRYWAIT P0, [R7+URZ], R2 ;  /* 0x00000002070075a7 */ /* 0x000e22000800017f */
[----:B------:R-:W-:-:S04]  /*ac20*/  ISETP.NE.AND P1, PT, R12, 0x3, PT ;  /* 0x000000030c00780c */ /* 0x000fc80003f25270 */
[----:B------:R-:W-:Y:S02]  /*ac30*/  SEL R5, RZ, 0x1, P1 ;  /* 0x00000001ff057807 */ /* 0x000fe40000800000 */
[----:B------:R-:W-:Y:S02]  /*ac40*/  SEL R12, R12, RZ, P1 ;  /* 0x000000ff0c0c7207 */ /* 0x000fe40000800000 */
[----:B------:R-:W-:-:S03]  /*ac50*/  LOP3.LUT R5, R0, R5, RZ, 0x3c, !PT ;  /* 0x0000000500057212 */ /* 0x000fc600078e3cff */
[----:B------:R-:W-:Y:S01]  /*ac60*/  IMAD R9, R12, 0x8, R3 ;  /* 0x000000080c097824 */ /* 0x000fe200078e0203 */
[----:B------:R-:W-:Y:S01]  /*ac70*/  SHF.L.U32 R4, R5, 0x1f, RZ ;  /* 0x0000001f05047819 */ /* 0x000fe200000006ff */
[----:B0-----:R-:W-:Y:S06]  /*ac80*/  @!P0 BRA `(.L_x_243) ;  /* 0x0000000000bc8947 */ /* 0x001fec0003800000 */
.L_x_253:
[----:B------:R-:W1:Y:S01]  /*ac90*/  SYNCS.PHASECHK.TRANS64.TRYWAIT P0, [R9+URZ], R4 ;  /* 0x00000004090075a7 */ /* 0x000e62000800017f */
[----:B------:R-:W-:-:S05]  /*aca0*/  VIADD R0, R12, 0x1 ;  /* 0x000000010c007836 */ /* 0x000fca0000000000 */
[----:B------:R-:W-:-:S04]  /*acb0*/  ISETP.NE.AND P1, PT, R0, 0x3, PT ;  /* 0x000000030000780c */ /* 0x000fc80003f25270 */
[----:B0-----:R-:W-:Y:S02]  /*acc0*/  SEL R2, RZ, 0x1, P1 ;  /* 0x00000001ff027807 */ /* 0x001fe40000800000 */
[----:B------:R-:W-:Y:S02]  /*acd0*/  SEL R0, R0, RZ, P1 ;  /* 0x000000ff00007207 */ /* 0x000fe40000800000 */
[----:B------:R-:W-:Y:S01]  /*ace0*/  LOP3.LUT R2, R5, R2, RZ, 0x3c, !PT ;  /* 0x0000000205027212 */ /* 0x000fe200078e3cff */
[----:B-1----:R-:W-:Y:S06]  /*acf0*/  @!P0 BRA `(.L_x_244) ;  /* 0x0000000000b48947 */ /* 0x002fec0003800000 */
.L_x_254:
[----:B------:R-:W-:Y:S01]  /*ad00*/  IMAD R3, R0, 0x8, R3 ;  /* 0x0000000800037824 */ /* 0x000fe200078e0203 */
[----:B------:R-:W-:-:S07]  /*ad10*/  SHF.L.U32 R0, R2, 0x1f, RZ ;  /* 0x0000001f02007819 */ /* 0x000fce00000006ff */
.L_x_245:
[----:B-1----:R1:W2:Y:S02]  /*ad20*/  SYNCS.PHASECHK.TRANS64.TRYWAIT P0, [R3+URZ], R0 ;  /* 0x00000000030075a7 */ /* 0x0022a4000800017f */
[----:B--2---:R-:W-:Y:S05]  /*ad30*/  @!P0 NANOSLEEP.SYNCS 0x989680 ;  /* 0x009896800000895d */ /* 0x004fea0003900000 */
[----:B------:R-:W2:Y:S02]  /*ad40*/  @!P0 SYNCS.PHASECHK.TRANS64 P0, [R3+URZ], R0 ;  /* 0x00000000030085a7 */ /* 0x000ea4000800007f */
[----:B--2---:R-:W-:Y:S05]  /*ad50*/  @!P0 BRA `(.L_x_245) ;  /* 0xfffffffc00f08947 */ /* 0x004fea000383ffff */
.L_x_241:
[----:B------:R-:W-:Y:S05]  /*ad60*/  BSYNC B0 ;  /* 0x0000000000007941 */ /* 0x000fea0003800000 */
.L_x_240:
[----:B------:R-:W-:Y:S05]  /*ad70*/  EXIT ;  /* 0x000000000000794d */ /* 0x000fea0003800000 */
.L_x_17:
[----:B-1----:R1:W2:Y:S02]  /*ad80*/  SYNCS.PHASECHK.TRANS64.TRYWAIT P1, [R3+URZ], R0 ;  /* 0x00000000030075a7 */ /* 0x0022a4000802017f */
[----:B--2---:R-:W-:Y:S05]  /*ad90*/  @!P1 NANOSLEEP.SYNCS 0x989680 ;  /* 0x009896800000995d */ /* 0x004fea0003900000 */
[----:B------:R-:W2:Y:S02]  /*ada0*/  @!P1 SYNCS.PHASECHK.TRANS64 P1, [R3+URZ], R0 ;  /* 0x00000000030095a7 */ /* 0x000ea4000802007f */
[----:B--2---:R-:W-:Y:S05]  /*adb0*/  @!P1 BRA `(.L_x_17) ;  /* 0xfffffffc00f09947 */ /* 0x004fea000383ffff */
[----:B------:R-:W-:Y:S05]  /*adc0*/  BRA `(.L_x_16) ;  /* 0xffffff6400b47947 */ /* 0x000fea000383ffff */
.L_x_22:
[----:B-1----:R-:W-:-:S04]  /*add0*/  MOV R4, UR4 ;  /* 0x0000000400047c02 */ /* 0x002fc80008000f00 */
[----:B------:R1:W2:Y:S03]  /*ade0*/  SYNCS.PHASECHK.TRANS64.TRYWAIT P1, [R4+URZ], R3 ;  /* 0x00000003040075a7 */ /* 0x0002a6000802017f */
[----:B--2---:R-:W-:Y:S05]  /*adf0*/  @!P1 NANOSLEEP.SYNCS 0x989680 ;  /* 0x009896800000995d */ /* 0x004fea0003900000 */
[----:B------:R-:W2:Y:S02]  /*ae00*/  @!P1 SYNCS.PHASECHK.TRANS64 P1, [R4+URZ], R3 ;  /* 0x00000003040095a7 */ /* 0x000ea4000802007f */
[----:B--2---:R-:W-:Y:S05]  /*ae10*/  @!P1 BRA `(.L_x_22) ;  /* 0xfffffffc00ec9947 */ /* 0x004fea000383ffff */
[----:B------:R-:W-:Y:S05]  /*ae20*/  BRA `(.L_x_21) ;  /* 0xffffff6c00907947 */ /* 0x000fea000383ffff */
.L_x_227:
[----:B------:R-:W-:Y:S01]  /*ae30*/  BSSY B1, `(.L_x_246) ;  /* 0x0000006000017945 */ /* 0x000fe20003800000 */
[----:B------:R-:W-:-:S07]  /*ae40*/  IMAD.MOV.U32 R15, RZ, RZ, -0x1 ;  /* 0xffffffffff0f7424 */ /* 0x000fce00078e00ff */
[----:B------:R-:W-:Y:S05]  /*ae50*/  WARPSYNC.COLLECTIVE R15, `(.L_x_247) ;  /* 0x000000000f0c7348 */ /* 0x000fea0003c00000 */
[----:B------:R-:W-:Y:S02]  /*ae60*/  ELECT P6, UR62, PT ;  /* 0x00000000003e782f */ /* 0x000fe400038c0000 */
[----:B------:R-:W-:Y:S01]  /*ae70*/  MOV R14, UR62 ;  /* 0x0000003e000e7c02 */ /* 0x000fe20008000f00 */
[----:B------:R-:W-:Y:S10]  /*ae80*/  ENDCOLLECTIVE ;  /* 0x000000000000791b */ /* 0x000ff40003800000 */
.L_x_247:
[----:B------:R-:W-:Y:S05]  /*ae90*/  BSYNC B1 ;  /* 0x0000000000017941 */ /* 0x000fea0003800000 */
.L_x_246:
[----:B------:R-:W-:Y:S05]  /*aea0*/  BRA `(.L_x_248) ;  /* 0xfffffff0003c7947 */ /* 0x000fea000383ffff */
.L_x_230:
[----:B0-----:R0:W1:Y:S02]  /*aeb0*/  SYNCS.PHASECHK.TRANS64.TRYWAIT P1, [R14+URZ+0x18], R7 ;  /* 0x000018070e0075a7 */ /* 0x001064000802017f */
[----:B-1----:R-:W-:Y:S05]  /*aec0*/  @!P1 NANOSLEEP.SYNCS 0x989680 ;  /* 0x009896800000995d */ /* 0x002fea0003900000 */
[----:B------:R-:W1:Y:S02]  /*aed0*/  @!P1 SYNCS.PHASECHK.TRANS64 P1, [R14+URZ+0x18], R7 ;  /* 0x000018070e0095a7 */ /* 0x000e64000802007f */
[----:B-1----:R-:W-:Y:S05]  /*aee0*/  @!P1 BRA `(.L_x_230) ;  /* 0xfffffffc00f09947 */ /* 0x002fea000383ffff */
[----:B------:R-:W-:Y:S05]  /*aef0*/  BRA `(.L_x_249) ;  /* 0xfffffff000707947 */ /* 0x000fea000383ffff */
.L_x_239:
[----:B------:R-:W-:Y:S01]  /*af00*/  BSSY B0, `(.L_x_250) ;  /* 0x0000006000007945 */ /* 0x000fe20003800000 */
[----:B------:R-:W-:-:S07]  /*af10*/  IMAD.MOV.U32 R15, RZ, RZ, -0x1 ;  /* 0xffffffffff0f7424 */ /* 0x000fce00078e00ff */
[----:B------:R-:W-:Y:S05]  /*af20*/  WARPSYNC.COLLECTIVE R15, `(.L_x_251) ;  /* 0x000000000f0c7348 */ /* 0x000fea0003c00000 */
[----:B------:R-:W-:Y:S02]  /*af30*/  ELECT P6, UR62, PT ;  /* 0x00000000003e782f */ /* 0x000fe400038c0000 */
[----:B------:R-:W-:Y:S01]  /*af40*/  MOV R14, UR62 ;  /* 0x0000003e000e7c02 */ /* 0x000fe20008000f00 */
[----:B------:R-:W-:Y:S10]  /*af50*/  ENDCOLLECTIVE ;  /* 0x000000000000791b */ /* 0x000ff40003800000 */
.L_x_251:
[----:B------:R-:W-:Y:S05]  /*af60*/  BSYNC B0 ;  /* 0x0000000000007941 */ /* 0x000fea0003800000 */
.L_x_250:
[----:B------:R-:W-:Y:S05]  /*af70*/  BRA `(.L_x_252) ;  /* 0xfffffff800f07947 */ /* 0x000fea000383ffff */
.L_x_243:
[----:B0-----:R0:W1:Y:S02]  /*af80*/  SYNCS.PHASECHK.TRANS64.TRYWAIT P0, [R7+URZ], R2 ;  /* 0x00000002070075a7 */ /* 0x001064000800017f */
[----:B-1----:R-:W-:Y:S05]  /*af90*/  @!P0 NANOSLEEP.SYNCS 0x989680 ;  /* 0x009896800000895d */ /* 0x002fea0003900000 */
[----:B------:R-:W1:Y:S02]  /*afa0*/  @!P0 SYNCS.PHASECHK.TRANS64 P0, [R7+URZ], R2 ;  /* 0x00000002070085a7 */ /* 0x000e64000800007f */
[----:B-1----:R-:W-:Y:S05]  /*afb0*/  @!P0 BRA `(.L_x_243) ;  /* 0xfffffffc00f08947 */ /* 0x002fea000383ffff */
[----:B------:R-:W-:Y:S05]  /*afc0*/  BRA `(.L_x_253) ;  /* 0xfffffffc00307947 */ /* 0x000fea000383ffff */
.L_x_244:
[----:B0-----:R0:W1:Y:S02]  /*afd0*/  SYNCS.PHASECHK.TRANS64.TRYWAIT P0, [R9+URZ], R4 ;  /* 0x00000004090075a7 */ /* 0x001064000800017f */
[----:B-1----:R-:W-:Y:S05]  /*afe0*/  @!P0 NANOSLEEP.SYNCS 0x989680 ;  /* 0x009896800000895d */ /* 0x002fea0003900000 */
[----:B------:R-:W1:Y:S02]  /*aff0*/  @!P0 SYNCS.PHASECHK.TRANS64 P0, [R9+URZ], R4 ;  /* 0x00000004090085a7 */ /* 0x000e64000800007f */
[----:B-1----:R-:W-:Y:S05]  /*b000*/  @!P0 BRA `(.L_x_244) ;  /* 0xfffffffc00f08947 */ /* 0x002fea000383ffff */
[----:B------:R-:W-:Y:S05]  /*b010*/  BRA `(.L_x_254) ;  /* 0xfffffffc00387947 */ /* 0x000fea000383ffff */
.L_x_255:
[----:B------:R-:W-:-:S00]  /*b020*/  BRA `(.L_x_255) ;  /* 0xfffffffc00fc7947 */ /* 0x000fc0000383ffff */
[----:B------:R-:W-:-:S00]  /*b030*/  NOP ;  /* 0x0000000000007918 */ /* 0x000fc00000000000 */
        /* <DEDUP_REMOVED lines=12> */
.L_x_256:


//--------------------- .nv.global.init           --------------------------
	.section	.nv.global.init,"aw",@progbits
.nv.global.init:
	.type		$str$22,@object
	.size		$str$22,($str$23 - $str$22)
$str$22:
        /*0000*/ 	.byte	0x6b, 0x5f, 0x74, 0x69, 0x6c, 0x65, 0x5f, 0x63, 0x6f, 0x75, 0x6e, 0x74, 0x20, 0x3e, 0x3d, 0x20
        /*0010*/ 	.byte	0x31, 0x00
	.type		$str$23,@object
	.size		$str$23,(__unnamed_1 - $str$23)
$str$23:
        /*0012*/ 	.byte	0x2f, 0x74, 0x6d, 0x70, 0x2f, 0x63, 0x75, 0x74, 0x6c, 0x61, 0x73, 0x73, 0x5f, 0x73, 0x77, 0x65
        /*0022*/ 	.byte	0x65, 0x70, 0x5f, 0x73, 0x72, 0x63, 0x2f, 0x69, 0x6e, 0x63, 0x6c, 0x75, 0x64, 0x65, 0x2f, 0x63
        /*0032*/ 	.byte	0x75, 0x74, 0x6c, 0x61, 0x73, 0x73, 0x2f, 0x67, 0x65, 0x6d, 0x6d, 0x2f, 0x63, 0x6f, 0x6c, 0x6c
        /*0042*/ 	.byte	0x65, 0x63, 0x74, 0x69, 0x76, 0x65, 0x2f, 0x73, 0x6d, 0x39, 0x30, 0x5f, 0x6d, 0x6d, 0x61, 0x5f
        /*0052*/ 	.byte	0x74, 0x6d, 0x61, 0x5f, 0x67, 0x6d, 0x6d, 0x61, 0x5f, 0x73, 0x73, 0x5f, 0x77, 0x61, 0x72, 0x70
        /*0062*/ 	.byte	0x73, 0x70, 0x65, 0x63, 0x69, 0x61, 0x6c, 0x69, 0x7a, 0x65, 0x64, 0x2e, 0x68, 0x70, 0x70, 0x00
	.type		__unnamed_1,@object
	.size		__unnamed_1,(.L_0 - __unnamed_1)
__unnamed_1:
        /*0072*/ 	.byte	0x76, 0x6f, 0x69, 0x64, 0x20, 0x63, 0x75, 0x74, 0x6c, 0x61, 0x73, 0x73, 0x3a, 0x3a, 0x67, 0x65
        /* <DEDUP_REMOVED lines=179> */
        /*0bb2*/ 	.byte	0x3a, 0x69, 0x64, 0x65, 0x6e, 0x74, 0x69, 0x74, 0x79, 0x5d, 0x00
.L_0:


//--------------------- .nv.shared._ZN7cutlass13device_kernelINS_4gemm6kernel13GemmUniversalIN4cute5tupleIJiiiiEEENS1_10collective13CollectiveMmaINS1_34MainloopSm90TmaGmmaWarpSpecializedILi3ENS5_IJNS4_1CILi1EEESB_SB_EEENS1_35KernelTmaWarpSpecializedCooperativeEEENS5_IJNSA_ILi192EEENSA_ILi96EEENSA_ILi128EEEEEENS_6half_tENS5_IJlSB_lEEESJ_SK_NS4_8TiledMMAINS4_8MMA_AtomIJNS4_4SM904GMMA25MMA_64x96x16_F32F16F16_SSILNSO_5MajorE0ELSQ_0ELNSO_7ScaleInE1ELSR_1EEEEEENS4_6LayoutINS5_IJNSA_ILi2EEESB_SB_EEENS5_IJSB_NSA_ILi0EEESX_EEEEENS5_IJNS4_10UnderscoreES10_S10_EEEEENS4_13SM90_TMA_LOADENS4_14ComposedLayoutINS4_7SwizzleILi3ELi4ELi3EEENS4_18smem_ptr_flag_bitsILi16EEENSU_INS5_IJNSA_ILi8EEENSA_ILi64EEEEEENS5_IJS1A_SB_EEEEEEEvNS4_8identityES13_S1E_vS1F_EENS_8epilogue10collective6detail29Sm90TmaWarpSpecializedAdapterINS1I_15DefaultEpilogueISJ_SK_SK_NS1H_6thread17LinearCombinationISJ_Li1EffLNS1M_9ScaleType4KindE0ELNS_15FloatRoundStyleE2ESJ_EENS1_15EpilogueDefaultEEEEEvvEEEEvNT_6ParamsE --------------------------
	.section	.nv.shared._ZN7cutlass13device_kernelINS_4gemm6kernel13GemmUniversalIN4cute5tupleIJiiiiEEENS1_10collective13CollectiveMmaINS1_34MainloopSm90TmaGmmaWarpSpecializedILi3ENS5_IJNS4_1CILi1EEESB_SB_EEENS1_35KernelTmaWarpSpecializedCooperativeEEENS5_IJNSA_ILi192EEENSA_ILi96EEENSA_ILi128EEEEEENS_6half_tENS5_IJlSB_lEEESJ_SK_NS4_8TiledMMAINS4_8MMA_AtomIJNS4_4SM904GMMA25MMA_64x96x16_F32F16F16_SSILNSO_5MajorE0ELSQ_0ELNSO_7ScaleInE1ELSR_1EEEEEENS4_6LayoutINS5_IJNSA_ILi2EEESB_SB_EEENS5_IJSB_NSA_ILi0EEESX_EEEEENS5_IJNS4_10UnderscoreES10_S10_EEEEENS4_13SM90_TMA_LOADENS4_14ComposedLayoutINS4_7SwizzleILi3ELi4ELi3EEENS4_18smem_ptr_flag_bitsILi16EEENSU_INS5_IJNSA_ILi8EEENSA_ILi64EEEEEENS5_IJS1A_SB_EEEEEEEvNS4_8identityES13_S1E_vS1F_EENS_8epilogue10collective6detail29Sm90TmaWarpSpecializedAdapterINS1I_15DefaultEpilogueISJ_SK_SK_NS1H_6thread17LinearCombinationISJ_Li1EffLNS1M_9ScaleType4KindE0ELNS_15FloatRoundStyleE2ESJ_EENS1_15EpilogueDefaultEEEEEvvEEEEvNT_6ParamsE,"aw",@nobits
	.sectionflags	@""
	.align	16
	.zero		1024


//--------------------- .nv.shared.reserved.0     --------------------------
	.section	.nv.shared.reserved.0,"aw",@nobits
	.weak		__nv_reservedSMEM_offset_0_alias
	.size		__nv_reservedSMEM_offset_0_alias, 0, 0
	.other		__nv_reservedSMEM_offset_0_alias,@"STO_CUDA_RESERVED_SHARED STV_DEFAULT"
__nv_reservedSMEM_offset_0_alias:
	.zero		0


//--------------------- .nv.global                --------------------------
	.section	.nv.global,"aw",@nobits
.nv.global:
	.type		_ZN40_INTERNAL_4b9aec58_4_k_cu_7eb05ba1_174404cute1_E,@object
	.size		_ZN40_INTERNAL_4b9aec58_4_k_cu_7eb05ba1_174404cute1_E,(_ZN40_INTERNAL_4b9aec58_4_k_cu_7eb05ba1_174404cuda3std3__45__cpo6cbeginE - _ZN40_INTERNAL_4b9aec58_4_k_cu_7eb05ba1_174404cute1_E)
_ZN40_INTERNAL_4b9aec58_4_k_cu_7eb05ba1_174404cute1_E:
	.zero		1
	.type		_ZN40_INTERNAL_4b9aec58_4_k_cu_7eb05ba1_174404cuda3std3__45__cpo6cbeginE,@object
	.size		_ZN40_INTERNAL_4b9aec58_4_k_cu_7eb05ba1_174404cuda3std3__45__cpo6cbeginE,(_ZN40_INTERNAL_4b9aec58_4_k_cu_7eb05ba1_174404cuda3std3__48in_placeE - _ZN40_INTERNAL_4b9aec58_4_k_cu_7eb05ba1_174404cuda3std3__45__cpo6cbeginE)
_ZN40_INTERNAL_4b9aec58_4_k_cu_7eb05ba1_174404cuda3std3__45__cpo6cbeginE:
	.zero		1
	.type		_ZN40_INTERNAL_4b9aec58_4_k_cu_7eb05ba1_174404cuda3std3__48in_placeE,@object
	.size		_ZN40_INTERNAL_4b9aec58_4_k_cu_7eb05ba1_174404cuda3std3__48in_placeE,(_ZN40_INTERNAL_4b9aec58_4_k_cu_7eb05ba1_174404cuda3std6ranges3__45__cpo9iter_moveE - _ZN40_INTERNAL_4b9aec58_4_k_cu_7eb05ba1_174404cuda3std3__48in_placeE)
_ZN40_INTERNAL_4b9aec58_4_k_cu_7eb05ba1_174404cuda3std3__48in_placeE:
	.zero		1
	.type		_ZN40_INTERNAL_4b9aec58_4_k_cu_7eb05ba1_174404cuda3std6ranges3__45__cpo9iter_moveE,@object
	.size		_ZN40_INTERNAL_4b9aec58_4_k_cu_7eb05ba1_174404cuda3std6ranges3__45__cpo9iter_moveE,(_ZN40_INTERNAL_4b9aec58_4_k_cu_7eb05ba1_174404cuda3std3__45__cpo5beginE - _ZN40_INTERNAL_4b9aec58_4_k_cu_7eb05ba1_174404cuda3std6ranges3__45__cpo9iter_moveE)
_ZN40_INTERNAL_4b9aec58_4_k_cu_7eb05ba1_174404cuda3std6ranges3__45__cpo9iter_moveE:
	.zero		1
	.type		_ZN40_INTERNAL_4b9aec58_4_k_cu_7eb05ba1_174404cuda3std3__45__cpo5beginE,@object
	.size		_ZN40_INTERNAL_4b9aec58_4_k_cu_7eb05ba1_174404cuda3std3__45__cpo5beginE,(_ZN40_INTERNAL_4b9aec58_4_k_cu_7eb05ba1_174404cuda3std3__442_GLOBAL__N__4b9aec58_4_k_cu_7eb05ba1_174406ignoreE - _ZN40_INTERNAL_4b9aec58_4_k_cu_7eb05ba1_174404cuda3std3__45__cpo5beginE)
_ZN40_INTERNAL_4b9aec58_4_k_cu_7eb05ba1_174404cuda3std3__45__cpo5beginE:
	.zero		1
	.type		_ZN40_INTERNAL_4b9aec58_4_k_cu_7eb05ba1_174404cuda3std3__442_GLOBAL__N__4b9aec58_4_k_cu_7eb05ba1_174406ignoreE,@object
	.size		_ZN40_INTERNAL_4b9aec58_4_k_cu_7eb05ba1_174404cuda3std3__442_GLOBAL__N__4b9aec58_4_k_cu_7eb05ba1_174406ignoreE,(_ZN40_INTERNAL_4b9aec58_4_k_cu_7eb05ba1_174404cute7productE - _ZN40_INTERNAL_4b9aec58_4_k_cu_7eb05ba1_174404cuda3std3__442_GLOBAL__N__4b9aec58_4_k_cu_7eb05ba1_174406ignoreE)
_ZN40_INTERNAL_4b9aec58_4_k_cu_7eb05ba1_174404cuda3std3__442_GLOBAL__N__4b9aec58_4_k_cu_7eb05ba1_174406ignoreE:
	.zero		1
	.type		_ZN40_INTERNAL_4b9aec58_4_k_cu_7eb05ba1_174404cute7productE,@object
	.size		_ZN40_INTERNAL_4b9aec58_4_k_cu_7eb05ba1_174404cute7productE,(_ZN40_INTERNAL_4b9aec58_4_k_cu_7eb05ba1_174404cuda3std3__45__cpo3endE - _ZN40_INTERNAL_4b9aec58_4_k_cu_7eb05ba1_174404cute7productE)
_ZN40_INTERNAL_4b9aec58_4_k_cu_7eb05ba1_174404cute7productE:
	.zero		1
	.type		_ZN40_INTERNAL_4b9aec58_4_k_cu_7eb05ba1_174404cuda3std3__45__cpo3endE,@object
	.size		_ZN40_INTERNAL_4b9aec58_4_k_cu_7eb05ba1_174404cuda3std3__45__cpo3endE,(_ZN40_INTERNAL_4b9aec58_4_k_cu_7eb05ba1_174404cuda3std3__419piecewise_constructE - _ZN40_INTERNAL_4b9aec58_4_k_cu_7eb05ba1_174404cuda3std3__45__cpo3endE)
_ZN40_INTERNAL_4b9aec58_4_k_cu_7eb05ba1_174404cuda3std3__45__cpo3endE:
	.zero		1
	.type		_ZN40_INTERNAL_4b9aec58_4_k_cu_7eb05ba1_174404cuda3std3__419piecewise_constructE,@object
	.size		_ZN40_INTERNAL_4b9aec58_4_k_cu_7eb05ba1_174404cuda3std3__419piecewise_constructE,(_ZN40_INTERNAL_4b9aec58_4_k_cu_7eb05ba1_174404cuda3std3__45__cpo4cendE - _ZN40_INTERNAL_4b9aec58_4_k_cu_7eb05ba1_174404cuda3std3__419piecewise_constructE)
_ZN40_INTERNAL_4b9aec58_4_k_cu_7eb05ba1_174404cuda3std3__419piecewise_constructE:
	.zero		1
	.type		_ZN40_INTERNAL_4b9aec58_4_k_cu_7eb05ba1_174404cuda3std3__45__cpo4cendE,@object
	.size		_ZN40_INTERNAL_4b9aec58_4_k_cu_7eb05ba1_174404cuda3std3__45__cpo4cendE,(_ZN40_INTERNAL_4b9aec58_4_k_cu_7eb05ba1_174404cuda3std6ranges3__45__cpo4swapE - _ZN40_INTERNAL_4b9aec58_4_k_cu_7eb05ba1_174404cuda3std3__45__cpo4cendE)
_ZN40_INTERNAL_4b9aec58_4_k_cu_7eb05ba1_174404cuda3std3__45__cpo4cendE:
	.zero		1
	.type		_ZN40_INTERNAL_4b9aec58_4_k_cu_7eb05ba1_174404cuda3std6ranges3__45__cpo4swapE,@object
	.size		_ZN40_INTERNAL_4b9aec58_4_k_cu_7eb05ba1_174404cuda3std6ranges3__45__cpo4swapE,(.L_8 - _ZN40_INTERNAL_4b9aec58_4_k_cu_7eb05ba1_174404cuda3std6ranges3__45__cpo4swapE)
_ZN40_INTERNAL_4b9aec58_4_k_cu_7eb05ba1_174404cuda3std6ranges3__45__cpo4swapE:
	.zero		1
.L_8:


//--------------------- .nv.constant0._ZN7cutlass13device_kernelINS_4gemm6kernel13GemmUniversalIN4cute5tupleIJiiiiEEENS1_10collective13CollectiveMmaINS1_34MainloopSm90TmaGmmaWarpSpecializedILi3ENS5_IJNS4_1CILi1EEESB_SB_EEENS1_35KernelTmaWarpSpecializedCooperativeEEENS5_IJNSA_ILi192EEENSA_ILi96EEENSA_ILi128EEEEEENS_6half_tENS5_IJlSB_lEEESJ_SK_NS4_8TiledMMAINS4_8MMA_AtomIJNS4_4SM904GMMA25MMA_64x96x16_F32F16F16_SSILNSO_5MajorE0ELSQ_0ELNSO_7ScaleInE1ELSR_1EEEEEENS4_6LayoutINS5_IJNSA_ILi2EEESB_SB_EEENS5_IJSB_NSA_ILi0EEESX_EEEEENS5_IJNS4_10UnderscoreES10_S10_EEEEENS4_13SM90_TMA_LOADENS4_14ComposedLayoutINS4_7SwizzleILi3ELi4ELi3EEENS4_18smem_ptr_flag_bitsILi16EEENSU_INS5_IJNSA_ILi8EEENSA_ILi64EEEEEENS5_IJS1A_SB_EEEEEEEvNS4_8identityES13_S1E_vS1F_EENS_8epilogue10collective6detail29Sm90TmaWarpSpecializedAdapterINS1I_15DefaultEpilogueISJ_SK_SK_NS1H_6thread17LinearCombinationISJ_Li1EffLNS1M_9ScaleType4KindE0ELNS_15FloatRoundStyleE2ESJ_EENS1_15EpilogueDefaultEEEEEvvEEEEvNT_6ParamsE --------------------------
	.section	.nv.constant0._ZN7cutlass13device_kernelINS_4gemm6kernel13GemmUniversalIN4cute5tupleIJiiiiEEENS1_10collective13CollectiveMmaINS1_34MainloopSm90TmaGmmaWarpSpecializedILi3ENS5_IJNS4_1CILi1EEESB_SB_EEENS1_35KernelTmaWarpSpecializedCooperativeEEENS5_IJNSA_ILi192EEENSA_ILi96EEENSA_ILi128EEEEEENS_6half_tENS5_IJlSB_lEEESJ_SK_NS4_8TiledMMAINS4_8MMA_AtomIJNS4_4SM904GMMA25MMA_64x96x16_F32F16F16_SSILNSO_5MajorE0ELSQ_0ELNSO_7ScaleInE1ELSR_1EEEEEENS4_6LayoutINS5_IJNSA_ILi2EEESB_SB_EEENS5_IJSB_NSA_ILi0EEESX_EEEEENS5_IJNS4_10UnderscoreES10_S10_EEEEENS4_13SM90_TMA_LOADENS4_14ComposedLayoutINS4_7SwizzleILi3ELi4ELi3EEENS4_18smem_ptr_flag_bitsILi16EEENSU_INS5_IJNSA_ILi8EEENSA_ILi64EEEEEENS5_IJS1A_SB_EEEEEEEvNS4_8identityES13_S1E_vS1F_EENS_8epilogue10collective6detail29Sm90TmaWarpSpecializedAdapterINS1I_15DefaultEpilogueISJ_SK_SK_NS1H_6thread17LinearCombinationISJ_Li1EffLNS1M_9ScaleType4KindE0ELNS_15FloatRoundStyleE2ESJ_EENS1_15EpilogueDefaultEEEEEvvEEEEvNT_6ParamsE,"a",@progbits
	.sectionflags	@""
	.align	4
.nv.constant0._ZN7cutlass13device_kernelINS_4gemm6kernel13GemmUniversalIN4cute5tupleIJiiiiEEENS1_10collective13CollectiveMmaINS1_34MainloopSm90TmaGmmaWarpSpecializedILi3ENS5_IJNS4_1CILi1EEESB_SB_EEENS1_35KernelTmaWarpSpecializedCooperativeEEENS5_IJNSA_ILi192EEENSA_ILi96EEENSA_ILi128EEEEEENS_6half_tENS5_IJlSB_lEEESJ_SK_NS4_8TiledMMAINS4_8MMA_AtomIJNS4_4SM904GMMA25MMA_64x96x16_F32F16F16_SSILNSO_5MajorE0ELSQ_0ELNSO_7ScaleInE1ELSR_1EEEEEENS4_6LayoutINS5_IJNSA_ILi2EEESB_SB_EEENS5_IJSB_NSA_ILi0EEESX_EEEEENS5_IJNS4_10UnderscoreES10_S10_EEEEENS4_13SM90_TMA_LOADENS4_14ComposedLayoutINS4_7SwizzleILi3ELi4ELi3EEENS4_18smem_ptr_flag_bitsILi16EEENSU_INS5_IJNSA_ILi8EEENSA_ILi64EEEEEENS5_IJS1A_SB_EEEEEEEvNS4_8identityES13_S1E_vS1F_EENS_8epilogue10collective6detail29Sm90TmaWarpSpecializedAdapterINS1I_15DefaultEpilogueISJ_SK_SK_NS1H_6thread17LinearCombinationISJ_Li1EffLNS1M_9ScaleType4KindE0ELNS_15FloatRoundStyleE2ESJ_EENS1_15EpilogueDefaultEEEEEvvEEEEvNT_6ParamsE:
	.zero		1664


//--------------------- SYMBOLS --------------------------

	.type		.nv.reservedSmem.offset0,@object
	.size		.nv.reservedSmem.offset0,0x4
	.type		__assertfail,@function
